	.target	sm_90a

	.elftype	@"ET_EXEC"


//--------------------- .note.nv.tkinfo           --------------------------
	.section	.note.nv.tkinfo,"",@"SHT_NOTE"
	.sectionflags	@"SHF_NOTE_NV_TKINFO"
	.tkinfo
        /*0018*/ 	.word	0x00000002
        /*0030*/ 	.string	""
        /*0030*/ 	.string	"ptxas"
        /*0030*/ 	.string	"Cuda compilation tools, release 13.0, V13.0.88"
        /*0030*/ 	.string	"Build cuda_13.0.r13.0/compiler.36424714_0"
        /*0030*/ 	.string	"-arch sm_90a -m 64 "



//--------------------- .note.nv.cuinfo           --------------------------
	.section	.note.nv.cuinfo,"",@"SHT_NOTE"
	.sectionflags	@"SHF_NOTE_NV_CUINFO"
        /*0018*/ 	.short	0x0002
        /*001a*/ 	.short	0x005a
        /*001c*/ 	.short	0x0082
	.zero		2


//--------------------- .nv.info                  --------------------------
	.section	.nv.info,"",@"SHT_CUDA_INFO"
	.align	4


	//----- nvinfo : EIATTR_REGCOUNT
	.align		4
        /*0000*/ 	.byte	0x04, 0x2f
        /*0002*/ 	.short	(.L_16 - .L_15)
	.align		4
.L_15:
        /*0004*/ 	.word	index@(_ZN7cutlass13device_kernelINS_4fmha6kernel28FmhaKernelTmaWarpSpecializedINS1_10collective30FmhaMainloopTmaWarpSpecializedINS_6half_tEffN4cute5tupleIJNS7_1CILi128EEESA_SA_EEENS8_IJiNS9_ILi1EEENS8_IJiiEEEEEESE_SE_NS4_12CausalFusionEJEEENS4_15FmhaFwdEpilogueIS6_fNS8_IJNS9_ILi64EEESA_SA_EEEEENS2_23IndividualTileSchedulerEJEEEEEvNT_6ParamsE)
        /*0008*/ 	.word	0x000000a8


	//----- nvinfo : EIATTR_FRAME_SIZE
	.align		4
.L_16:
        /*000c*/ 	.byte	0x04, 0x11
        /*000e*/ 	.short	(.L_18 - .L_17)
	.align		4
.L_17:
        /*0010*/ 	.word	index@($__internal_0_$__cuda_sm20_rcp_rn_f32_slowpath)
        /*0014*/ 	.word	0x00000000


	//----- nvinfo : EIATTR_FRAME_SIZE
	.align		4
.L_18:
        /*0018*/ 	.byte	0x04, 0x11
        /*001a*/ 	.short	(.L_20 - .L_19)
	.align		4
.L_19:
        /*001c*/ 	.word	index@(_ZN7cutlass13device_kernelINS_4fmha6kernel28FmhaKernelTmaWarpSpecializedINS1_10collective30FmhaMainloopTmaWarpSpecializedINS_6half_tEffN4cute5tupleIJNS7_1CILi128EEESA_SA_EEENS8_IJiNS9_ILi1EEENS8_IJiiEEEEEESE_SE_NS4_12CausalFusionEJEEENS4_15FmhaFwdEpilogueIS6_fNS8_IJNS9_ILi64EEESA_SA_EEEEENS2_23IndividualTileSchedulerEJEEEEEvNT_6ParamsE)
        /*0020*/ 	.word	0x00000000


	//----- nvinfo : EIATTR_MIN_STACK_SIZE
	.align		4
.L_20:
        /*0024*/ 	.byte	0x04, 0x12
        /*0026*/ 	.short	(.L_22 - .L_21)
	.align		4
.L_21:
        /*0028*/ 	.word	index@(_ZN7cutlass13device_kernelINS_4fmha6kernel28FmhaKernelTmaWarpSpecializedINS1_10collective30FmhaMainloopTmaWarpSpecializedINS_6half_tEffN4cute5tupleIJNS7_1CILi128EEESA_SA_EEENS8_IJiNS9_ILi1EEENS8_IJiiEEEEEESE_SE_NS4_12CausalFusionEJEEENS4_15FmhaFwdEpilogueIS6_fNS8_IJNS9_ILi64EEESA_SA_EEEEENS2_23IndividualTileSchedulerEJEEEEEvNT_6ParamsE)
        /*002c*/ 	.word	0x00000000
.L_22:


//--------------------- .nv.compat                --------------------------
	.section	.nv.compat,"",@"SHT_CUDA_COMPAT_INFO"
	.align	4
        /*0000*/ 	.byte	0x02, 0x09, 0x01, 0x00, 0x02, 0x02, 0x04, 0x00, 0x02, 0x05, 0x05, 0x00, 0x03, 0x07, 0x01, 0x01
        /*0010*/ 	.byte	0x02, 0x03, 0x01, 0x00, 0x02, 0x06, 0x01, 0x00, 0x04, 0x0b, 0x08, 0x00, 0x00, 0x00, 0x00, 0x00
        /*0020*/ 	.byte	0x00, 0x00, 0x00, 0x00


//--------------------- .nv.info._ZN7cutlass13device_kernelINS_4fmha6kernel28FmhaKernelTmaWarpSpecializedINS1_10collective30FmhaMainloopTmaWarpSpecializedINS_6half_tEffN4cute5tupleIJNS7_1CILi128EEESA_SA_EEENS8_IJiNS9_ILi1EEENS8_IJiiEEEEEESE_SE_NS4_12CausalFusionEJEEENS4_15FmhaFwdEpilogueIS6_fNS8_IJNS9_ILi64EEESA_SA_EEEEENS2_23IndividualTileSchedulerEJEEEEEvNT_6ParamsE --------------------------
	.section	.nv.info._ZN7cutlass13device_kernelINS_4fmha6kernel28FmhaKernelTmaWarpSpecializedINS1_10collective30FmhaMainloopTmaWarpSpecializedINS_6half_tEffN4cute5tupleIJNS7_1CILi128EEESA_SA_EEENS8_IJiNS9_ILi1EEENS8_IJiiEEEEEESE_SE_NS4_12CausalFusionEJEEENS4_15FmhaFwdEpilogueIS6_fNS8_IJNS9_ILi64EEESA_SA_EEEEENS2_23IndividualTileSchedulerEJEEEEEvNT_6ParamsE,"",@"SHT_CUDA_INFO"
	.sectionflags	@""
	.align	4


	//----- nvinfo : EIATTR_CUDA_API_VERSION
	.align		4
        /*0000*/ 	.byte	0x04, 0x37
        /*0002*/ 	.short	(.L_24 - .L_23)
.L_23:
        /*0004*/ 	.word	0x00000082


	//----- nvinfo : EIATTR_KPARAM_INFO
	.align		4
.L_24:
        /*0008*/ 	.byte	0x04, 0x17
        /*000a*/ 	.short	(.L_26 - .L_25)
.L_25:
        /*000c*/ 	.word	0x00000000
        /*0010*/ 	.short	0x0000
        /*0012*/ 	.short	0x0070
        /*0014*/ 	.byte	0x00, 0xf0, 0x01, 0x20


	//----- nvinfo : EIATTR_SPARSE_MMA_MASK
	.align		4
.L_26:
        /*0018*/ 	.byte	0x03, 0x50
        /*001a*/ 	.short	0x0000


	//----- nvinfo : EIATTR_MAXREG_COUNT
	.align		4
        /*001c*/ 	.byte	0x03, 0x1b
        /*001e*/ 	.short	0x00a8


	//----- nvinfo : EIATTR_NUM_BARRIERS
	.align		4
        /*0020*/ 	.byte	0x02, 0x4c
        /*0022*/ 	.byte	0x02
	.zero		1


	//----- nvinfo : EIATTR_EXTERNS
	.align		4
        /*0024*/ 	.byte	0x04, 0x0f
        /*0026*/ 	.short	(.L_28 - .L_27)


	//   ....[0]....
	.align		4
.L_27:
        /*0028*/ 	.word	index@(__assertfail)


	//----- nvinfo : EIATTR_MERCURY_ISA_VERSION
	.align		4
.L_28:
        /*002c*/ 	.byte	0x03, 0x5f
        /*002e*/ 	.short	0x0101


	//----- nvinfo : EIATTR_INT_WARP_WIDE_INSTR_OFFSETS
	.align		4
        /*0030*/ 	.byte	0x04, 0x31
        /*0032*/ 	.short	(.L_30 - .L_29)


	//   ....[0]....
.L_29:
        /*0034*/ 	.word	0x000006f0


	//   ....[1]....
        /*0038*/ 	.word	0x00000700


	//   ....[2]....
        /*003c*/ 	.word	0x00000710


	//   ....[3]....
        /*0040*/ 	.word	0x00000720


	//   ....[4]....
        /*0044*/ 	.word	0x00000790


	//----- nvinfo : EIATTR_COOP_GROUP_MASK_REGIDS
	.align		4
.L_30:
        /*0048*/ 	.byte	0x04, 0x29
        /*004a*/ 	.short	(.L_32 - .L_31)


	//   ....[0]....
.L_31:
        /*004c*/ 	.word	0xffffffff


	//   ....[1]....
        /*0050*/ 	.word	0xffffffff


	//   ....[2]....
        /*0054*/ 	.word	0xffffffff


	//   ....[3]....
        /*0058*/ 	.word	0xffffffff


	//   ....[4]....
        /*005c*/ 	.word	0xffffffff


	//   ....[5]....
        /*0060*/ 	.word	0xffffffff


	//   ....[6]....
        /*0064*/ 	.word	0xffffffff


	//   ....[7]....
        /*0068*/ 	.word	0xffffffff


	//   ....[8]....
        /*006c*/ 	.word	0xffffffff


	//   ....[9]....
        /*0070*/ 	.word	0xffffffff


	//   ....[10]....
        /*0074*/ 	.word	0xffffffff


	//   ....[11]....
        /*0078*/ 	.word	0xffffffff


	//   ....[12]....
        /*007c*/ 	.word	0xffffffff


	//   ....[13]....
        /*0080*/ 	.word	0xffffffff


	//   ....[14]....
        /*0084*/ 	.word	0xffffffff


	//   ....[15]....
        /*0088*/ 	.word	0xffffffff


	//   ....[16]....
        /*008c*/ 	.word	0xffffffff


	//   ....[17]....
        /*0090*/ 	.word	0xffffffff


	//   ....[18]....
        /*0094*/ 	.word	0xffffffff


	//   ....[19]....
        /*0098*/ 	.word	0xffffffff


	//   ....[20]....
        /*009c*/ 	.word	0xffffffff


	//   ....[21]....
        /*00a0*/ 	.word	0xffffffff


	//----- nvinfo : EIATTR_COOP_GROUP_INSTR_OFFSETS
	.align		4
.L_32:
        /*00a4*/ 	.byte	0x04, 0x28
        /*00a6*/ 	.short	(.L_34 - .L_33)


	//   ....[0]....
.L_33:
        /*00a8*/ 	.word	0x00000050


	//   ....[1]....
        /*00ac*/ 	.word	0x00000080


	//   ....[2]....
        /*00b0*/ 	.word	0x000001b0


	//   ....[3]....
        /*00b4*/ 	.word	0x00000370


	//   ....[4]....
        /*00b8*/ 	.word	0x00000530


	//   ....[5]....
        /*00bc*/ 	.word	0x00000690


	//   ....[6]....
        /*00c0*/ 	.word	0x00001ef0


	//   ....[7]....
        /*00c4*/ 	.word	0x00002010


	//   ....[8]....
        /*00c8*/ 	.word	0x00002060


	//   ....[9]....
        /*00cc*/ 	.word	0x000020f0


	//   ....[10]....
        /*00d0*/ 	.word	0x000048c0


	//   ....[11]....
        /*00d4*/ 	.word	0x000048e0


	//   ....[12]....
        /*00d8*/ 	.word	0x00005170


	//   ....[13]....
        /*00dc*/ 	.word	0x000052a0


	//   ....[14]....
        /*00e0*/ 	.word	0x00007b20


	//   ....[15]....
        /*00e4*/ 	.word	0x00007c20


	//   ....[16]....
        /*00e8*/ 	.word	0x000087c0


	//   ....[17]....
        /*00ec*/ 	.word	0x000088f0


	//   ....[18]....
        /*00f0*/ 	.word	0x0000a590


	//   ....[19]....
        /*00f4*/ 	.word	0x0000a5d0


	//   ....[20]....
        /*00f8*/ 	.word	0x0000a610


	//   ....[21]....
        /*00fc*/ 	.word	0x0000a620


	//----- nvinfo : EIATTR_REG_RECONFIG
	.align		4
.L_34:
        /*0100*/ 	.byte	0x01, 0x54
	.zero		2


	//----- nvinfo : EIATTR_SYSCALL_OFFSETS
	.align		4
        /*0104*/ 	.byte	0x04, 0x46
        /*0106*/ 	.short	(.L_36 - .L_35)


	//   ....[0]....
.L_35:
        /*0108*/ 	.word	0x0000b200


	//   ....[1]....
        /*010c*/ 	.word	0x0000b360


	//----- nvinfo : EIATTR_MBARRIER_INSTR_OFFSETS
	.align		4
.L_36:
        /*0110*/ 	.byte	0x04, 0x39
        /*0112*/ 	.short	(.L_38 - .L_37)


	//   ....[0]....
.L_37:
        /*0114*/ 	.word	0x00000320
        /*0118*/ 	.word	0x000000ff
        /*011c*/ 	.word	0x00030050
        /*0120*/ 	.short	0x0100
        /*0122*/ 	.byte	0x06
	.zero		1


	//   ....[1]....
        /*0124*/ 	.word	0x00000330
        /*0128*/ 	.word	0x000000ff
        /*012c*/ 	.word	0x00030060
        /*0130*/ 	.short	0x0100
        /*0132*/ 	.byte	0x06
	.zero		1


	//   ....[2]....
        /*0134*/ 	.word	0x00000340
        /*0138*/ 	.word	0x000000ff
        /*013c*/ 	.word	0x00030058
        /*0140*/ 	.short	0x0100
        /*0142*/ 	.byte	0x06
	.zero		1


	//   ....[3]....
        /*0144*/ 	.word	0x00000350
        /*0148*/ 	.word	0x000000ff
        /*014c*/ 	.word	0x00030068
        /*0150*/ 	.short	0x0100
        /*0152*/ 	.byte	0x06
	.zero		1


	//   ....[4]....
        /*0154*/ 	.word	0x00000480
        /*0158*/ 	.word	0x000000ff
        /*015c*/ 	.word	0x00030000
        /*0160*/ 	.short	0x0100
        /*0162*/ 	.byte	0x06
	.zero		1


	//   ....[5]....
        /*0164*/ 	.word	0x00000490
        /*0168*/ 	.word	0x000000ff
        /*016c*/ 	.word	0x00030028
        /*0170*/ 	.short	0x0100
        /*0172*/ 	.byte	0x06
	.zero		1


	//   ....[6]....
        /*0174*/ 	.word	0x000004a0
        /*0178*/ 	.word	0x000000ff
        /*017c*/ 	.word	0x00030008
        /*0180*/ 	.short	0x0100
        /*0182*/ 	.byte	0x06
	.zero		1


	//   ....[7]....
        /*0184*/ 	.word	0x000004b0
        /*0188*/ 	.word	0x000000ff
        /*018c*/ 	.word	0x00030030
        /*0190*/ 	.short	0x0100
        /*0192*/ 	.byte	0x06
	.zero		1


	//   ....[8]....
        /*0194*/ 	.word	0x000004c0
        /*0198*/ 	.word	0x000000ff
        /*019c*/ 	.word	0x00030010
        /*01a0*/ 	.short	0x0100
        /*01a2*/ 	.byte	0x06
	.zero		1


	//   ....[9]....
        /*01a4*/ 	.word	0x000004d0
        /*01a8*/ 	.word	0x000000ff
        /*01ac*/ 	.word	0x00030038
        /*01b0*/ 	.short	0x0100
        /*01b2*/ 	.byte	0x06
	.zero		1


	//   ....[10]....
        /*01b4*/ 	.word	0x000004e0
        /*01b8*/ 	.word	0x000000ff
        /*01bc*/ 	.word	0x00030018
        /*01c0*/ 	.short	0x0100
        /*01c2*/ 	.byte	0x06
	.zero		1


	//   ....[11]....
        /*01c4*/ 	.word	0x000004f0
        /*01c8*/ 	.word	0x000000ff
        /*01cc*/ 	.word	0x00030040
        /*01d0*/ 	.short	0x0100
        /*01d2*/ 	.byte	0x06
	.zero		1


	//   ....[12]....
        /*01d4*/ 	.word	0x00000500
        /*01d8*/ 	.word	0x000000ff
        /*01dc*/ 	.word	0x00030020
        /*01e0*/ 	.short	0x0100
        /*01e2*/ 	.byte	0x06
	.zero		1


	//   ....[13]....
        /*01e4*/ 	.word	0x00000510
        /*01e8*/ 	.word	0x000000ff
        /*01ec*/ 	.word	0x00030048
        /*01f0*/ 	.short	0x0100
        /*01f2*/ 	.byte	0x06
	.zero		1


	//   ....[14]....
        /*01f4*/ 	.word	0x00000640
        /*01f8*/ 	.word	0x000000ff
        /*01fc*/ 	.word	0x00030070
        /*0200*/ 	.short	0x0100
        /*0202*/ 	.byte	0x06
	.zero		1


	//   ....[15]....
        /*0204*/ 	.word	0x00000650
        /*0208*/ 	.word	0x000000ff
        /*020c*/ 	.word	0x00030080
        /*0210*/ 	.short	0x0100
        /*0212*/ 	.byte	0x06
	.zero		1


	//   ....[16]....
        /*0214*/ 	.word	0x00000660
        /*0218*/ 	.word	0x000000ff
        /*021c*/ 	.word	0x00030078
        /*0220*/ 	.short	0x0100
        /*0222*/ 	.byte	0x06
	.zero		1


	//   ....[17]....
        /*0224*/ 	.word	0x00000670
        /*0228*/ 	.word	0x000000ff
        /*022c*/ 	.word	0x00030088
        /*0230*/ 	.short	0x0100
        /*0232*/ 	.byte	0x06
	.zero		1


	//   ....[18]....
        /*0234*/ 	.word	0x000007b0
        /*0238*/ 	.word	0x000000ff
        /*023c*/ 	.word	0x00030090
        /*0240*/ 	.short	0x0100
        /*0242*/ 	.byte	0x06
	.zero		1


	//   ....[19]....
        /*0244*/ 	.word	0x000007c0
        /*0248*/ 	.word	0x000000ff
        /*024c*/ 	.word	0x00030098
        /*0250*/ 	.short	0x0100
        /*0252*/ 	.byte	0x06
	.zero		1


	//   ....[20]....
        /*0254*/ 	.word	0x000007d0
        /*0258*/ 	.word	0x000000ff
        /*025c*/ 	.word	0x000300a0
        /*0260*/ 	.short	0x0100
        /*0262*/ 	.byte	0x06
	.zero		1


	//   ....[21]....
        /*0264*/ 	.word	0x000007e0
        /*0268*/ 	.word	0x000000ff
        /*026c*/ 	.word	0x000300a8
        /*0270*/ 	.short	0x0100
        /*0272*/ 	.byte	0x06
	.zero		1


	//   ....[22]....
        /*0274*/ 	.word	0x000008e0
        /*0278*/ 	.word	0x000000ff
        /*027c*/ 	.word	0x000300c0
        /*0280*/ 	.short	0x0100
        /*0282*/ 	.byte	0x06
	.zero		1


	//   ....[23]....
        /*0284*/ 	.word	0x000008f0
        /*0288*/ 	.word	0x000000ff
        /*028c*/ 	.word	0x000300e0
        /*0290*/ 	.short	0x0100
        /*0292*/ 	.byte	0x06
	.zero		1


	//   ....[24]....
        /*0294*/ 	.word	0x00000900
        /*0298*/ 	.word	0x000000ff
        /*029c*/ 	.word	0x000300c8
        /*02a0*/ 	.short	0x0100
        /*02a2*/ 	.byte	0x06
	.zero		1


	//   ....[25]....
        /*02a4*/ 	.word	0x00000910
        /*02a8*/ 	.word	0x000000ff
        /*02ac*/ 	.word	0x000300e8
        /*02b0*/ 	.short	0x0100
        /*02b2*/ 	.byte	0x06
	.zero		1


	//   ....[26]....
        /*02b4*/ 	.word	0x00000920
        /*02b8*/ 	.word	0x000000ff
        /*02bc*/ 	.word	0x000300d0
        /*02c0*/ 	.short	0x0100
        /*02c2*/ 	.byte	0x06
	.zero		1


	//   ....[27]....
        /*02c4*/ 	.word	0x00000930
        /*02c8*/ 	.word	0x000000ff
        /*02cc*/ 	.word	0x000300f0
        /*02d0*/ 	.short	0x0100
        /*02d2*/ 	.byte	0x06
	.zero		1


	//   ....[28]....
        /*02d4*/ 	.word	0x00000940
        /*02d8*/ 	.word	0x000000ff
        /*02dc*/ 	.word	0x000300d8
        /*02e0*/ 	.short	0x0100
        /*02e2*/ 	.byte	0x06
	.zero		1


	//   ....[29]....
        /*02e4*/ 	.word	0x00000950
        /*02e8*/ 	.word	0x000000ff
        /*02ec*/ 	.word	0x000300f8
        /*02f0*/ 	.short	0x0100
        /*02f2*/ 	.byte	0x06
	.zero		1


	//   ....[30]....
        /*02f4*/ 	.word	0x00000ef0
        /*02f8*/ 	.word	0x000000ff
        /*02fc*/ 	.word	0x00030050
        /*0300*/ 	.short	0x010a
        /*0302*/ 	.byte	0x08
	.zero		1


	//   ....[31]....
        /*0304*/ 	.word	0x00000f80
        /*0308*/ 	.word	0x000000ff
        /*030c*/ 	.word	0x00030000
        /*0310*/ 	.short	0x010a
        /*0312*/ 	.byte	0x26
	.zero		1


	//   ....[32]....
        /*0314*/ 	.word	0x00000fd0
        /*0318*/ 	.word	0x000000ff
        /*031c*/ 	.word	0xfffffff8
        /*0320*/ 	.short	0x010a
        /*0322*/ 	.byte	0x04
	.zero		1


	//   ....[33]....
        /*0324*/ 	.word	0x00003d50
        /*0328*/ 	.word	0x00000003
        /*032c*/ 	.word	0x00000000
        /*0330*/ 	.short	0x0101
        /*0332*/ 	.byte	0x0b
	.zero		1


	//   ....[34]....
        /*0334*/ 	.word	0x00003f20
        /*0338*/ 	.word	0x000000ff
        /*033c*/ 	.word	0x00030008
        /*0340*/ 	.short	0x010a
        /*0342*/ 	.byte	0x26
	.zero		1


	//   ....[35]....
        /*0344*/ 	.word	0x00004250
        /*0348*/ 	.word	0x000000ff
        /*034c*/ 	.word	0x00000000
        /*0350*/ 	.short	0x0101
        /*0352*/ 	.byte	0x0a
	.zero		1


	//   ....[36]....
        /*0354*/ 	.word	0x00004390
        /*0358*/ 	.word	0x000000ff
        /*035c*/ 	.word	0x00030000
        /*0360*/ 	.short	0x010a
        /*0362*/ 	.byte	0x0a
	.zero		1


	//   ....[37]....
        /*0364*/ 	.word	0x000064e0
        /*0368*/ 	.word	0x000000ff
        /*036c*/ 	.word	0x00030000
        /*0370*/ 	.short	0x010a
        /*0372*/ 	.byte	0x0a
	.zero		1


	//   ....[38]....
        /*0374*/ 	.word	0x00006a90
        /*0378*/ 	.word	0x000000ff
        /*037c*/ 	.word	0x00030000
        /*0380*/ 	.short	0x010a
        /*0382*/ 	.byte	0x0a
	.zero		1


	//   ....[39]....
        /*0384*/ 	.word	0x00006d90
        /*0388*/ 	.word	0x000000ff
        /*038c*/ 	.word	0x00000000
        /*0390*/ 	.short	0x0101
        /*0392*/ 	.byte	0x0a
	.zero		1


	//   ....[40]....
        /*0394*/ 	.word	0x00006e40
        /*0398*/ 	.word	0x000000ff
        /*039c*/ 	.word	0x00000000
        /*03a0*/ 	.short	0x0101
        /*03a2*/ 	.byte	0x0a
	.zero		1


	//   ....[41]....
        /*03a4*/ 	.word	0x00006fe0
        /*03a8*/ 	.word	0x000000ff
        /*03ac*/ 	.word	0x00030000
        /*03b0*/ 	.short	0x010a
        /*03b2*/ 	.byte	0x0a
	.zero		1


	//   ....[42]....
        /*03b4*/ 	.word	0x00009b50
        /*03b8*/ 	.word	0x000000ff
        /*03bc*/ 	.word	0x00030000
        /*03c0*/ 	.short	0x010a
        /*03c2*/ 	.byte	0x0a
	.zero		1


	//   ....[43]....
        /*03c4*/ 	.word	0x0000a0d0
        /*03c8*/ 	.word	0x000000ff
        /*03cc*/ 	.word	0x00030000
        /*03d0*/ 	.short	0x010a
        /*03d2*/ 	.byte	0x0a
	.zero		1


	//   ....[44]....
        /*03d4*/ 	.word	0x0000a3d0
        /*03d8*/ 	.word	0x000000ff
        /*03dc*/ 	.word	0x00000000
        /*03e0*/ 	.short	0x0101
        /*03e2*/ 	.byte	0x0a
	.zero		1


	//   ....[45]....
        /*03e4*/ 	.word	0x0000a480
        /*03e8*/ 	.word	0x000000ff
        /*03ec*/ 	.word	0x00000000
        /*03f0*/ 	.short	0x0101
        /*03f2*/ 	.byte	0x0a
	.zero		1


	//   ....[46]....
        /*03f4*/ 	.word	0x0000ac20
        /*03f8*/ 	.word	0x000000ff
        /*03fc*/ 	.word	0x00000008
        /*0400*/ 	.short	0x010a
        /*0402*/ 	.byte	0x04
	.zero		1


	//   ....[47]....
        /*0404*/ 	.word	0x0000c1c0
        /*0408*/ 	.word	0x00000000
        /*040c*/ 	.word	0x00030090
        /*0410*/ 	.short	0x0101
        /*0412*/ 	.byte	0x26
	.zero		1


	//   ....[48]....
        /*0414*/ 	.word	0x0000c390
        /*0418*/ 	.word	0x00000004
        /*041c*/ 	.word	0x00030060
        /*0420*/ 	.short	0x010a
        /*0422*/ 	.byte	0x3f
	.zero		1


	//   ....[49]....
        /*0424*/ 	.word	0x0000c630
        /*0428*/ 	.word	0x00000005
        /*042c*/ 	.word	0x00030028
        /*0430*/ 	.short	0x010a
        /*0432*/ 	.byte	0x3f
	.zero		1


	//   ....[50]....
        /*0434*/ 	.word	0x0000c8e0
        /*0438*/ 	.word	0x00000004
        /*043c*/ 	.word	0x00030060
        /*0440*/ 	.short	0x010a
        /*0442*/ 	.byte	0x3f
	.zero		1


	//   ....[51]....
        /*0444*/ 	.word	0x0000cbc0
        /*0448*/ 	.word	0x00000003
        /*044c*/ 	.word	0x00030028
        /*0450*/ 	.short	0x010a
        /*0452*/ 	.byte	0x3f
	.zero		1


	//   ....[52]....
        /*0454*/ 	.word	0x0000cf40
        /*0458*/ 	.word	0x00000007
        /*045c*/ 	.word	0x00030028
        /*0460*/ 	.short	0x010a
        /*0462*/ 	.byte	0x3f
	.zero		1


	//   ....[53]....
        /*0464*/ 	.word	0x0000d220
        /*0468*/ 	.word	0x00000004
        /*046c*/ 	.word	0x00030028
        /*0470*/ 	.short	0x010a
        /*0472*/ 	.byte	0x3f
	.zero		1


	//   ....[54]....
        /*0474*/ 	.word	0x0000d4f0
        /*0478*/ 	.word	0x00000003
        /*047c*/ 	.word	0x00030050
        /*0480*/ 	.short	0x010a
        /*0482*/ 	.byte	0x3f
	.zero		1


	//   ....[55]....
        /*0484*/ 	.word	0x0000d550
        /*0488*/ 	.word	0x00000002
        /*048c*/ 	.word	0x00030000
        /*0490*/ 	.short	0x010a
        /*0492*/ 	.byte	0x3f
	.zero		1


	//   ....[56]....
        /*0494*/ 	.word	0x0000d5b0
        /*0498*/ 	.word	0x00000003
        /*049c*/ 	.word	0xfffffff8
        /*04a0*/ 	.short	0x010a
        /*04a2*/ 	.byte	0x3f
	.zero		1


	//   ....[57]....
        /*04a4*/ 	.word	0x0000d610
        /*04a8*/ 	.word	0x0000000c
        /*04ac*/ 	.word	0x00030008
        /*04b0*/ 	.short	0x010a
        /*04b2*/ 	.byte	0x3f
	.zero		1


	//   ....[58]....
        /*04b4*/ 	.word	0x0000d670
        /*04b8*/ 	.word	0x00000007
        /*04bc*/ 	.word	0x00030000
        /*04c0*/ 	.short	0x010a
        /*04c2*/ 	.byte	0x3f
	.zero		1


	//   ....[59]....
        /*04c4*/ 	.word	0x0000d6d0
        /*04c8*/ 	.word	0x0000000a
        /*04cc*/ 	.word	0x00030000
        /*04d0*/ 	.short	0x010a
        /*04d2*/ 	.byte	0x3f
	.zero		1


	//   ....[60]....
        /*04d4*/ 	.word	0x0000d730
        /*04d8*/ 	.word	0x00000007
        /*04dc*/ 	.word	0x00030000
        /*04e0*/ 	.short	0x010a
        /*04e2*/ 	.byte	0x3f
	.zero		1


	//   ....[61]....
        /*04e4*/ 	.word	0x0000d790
        /*04e8*/ 	.word	0x0000000a
        /*04ec*/ 	.word	0x00030000
        /*04f0*/ 	.short	0x010a
        /*04f2*/ 	.byte	0x3f
	.zero		1


	//   ....[62]....
        /*04f4*/ 	.word	0x0000d7f0
        /*04f8*/ 	.word	0x00000003
        /*04fc*/ 	.word	0x00000008
        /*0500*/ 	.short	0x010a
        /*0502*/ 	.byte	0x3f
	.zero		1


	//   ....[63]....
        /*0504*/ 	.word	0x0000d840
        /*0508*/ 	.word	0x00000004
        /*050c*/ 	.word	0x00030060
        /*0510*/ 	.short	0x010a
        /*0512*/ 	.byte	0x3f
	.zero		1


	//   ....[64]....
        /*0514*/ 	.word	0x0000d890
        /*0518*/ 	.word	0x00000005
        /*051c*/ 	.word	0x00030028
        /*0520*/ 	.short	0x010a
        /*0522*/ 	.byte	0x3f
	.zero		1


	//   ....[65]....
        /*0524*/ 	.word	0x0000d8e0
        /*0528*/ 	.word	0x00000004
        /*052c*/ 	.word	0x00030060
        /*0530*/ 	.short	0x010a
        /*0532*/ 	.byte	0x3f
	.zero		1


	//   ....[66]....
        /*0534*/ 	.word	0x0000d930
        /*0538*/ 	.word	0x00000003
        /*053c*/ 	.word	0x00030028
        /*0540*/ 	.short	0x010a
        /*0542*/ 	.byte	0x3f
	.zero		1


	//   ....[67]....
        /*0544*/ 	.word	0x0000d980
        /*0548*/ 	.word	0x00000007
        /*054c*/ 	.word	0x00030028
        /*0550*/ 	.short	0x010a
        /*0552*/ 	.byte	0x3f
	.zero		1


	//   ....[68]....
        /*0554*/ 	.word	0x0000d9d0
        /*0558*/ 	.word	0x00000004
        /*055c*/ 	.word	0x00030028
        /*0560*/ 	.short	0x010a
        /*0562*/ 	.byte	0x3f
	.zero		1


	//----- nvinfo : EIATTR_NUM_MBARRIERS
	.align		4
.L_38:
        /*0564*/ 	.byte	0x03, 0x38
        /*0566*/ 	.short	0x001e


	//----- nvinfo : EIATTR_EXIT_INSTR_OFFSETS
	.align		4
        /*0568*/ 	.byte	0x04, 0x1c
        /*056a*/ 	.short	(.L_40 - .L_39)


	//   ....[0]....
.L_39:
        /*056c*/ 	.word	0x000009f0


	//   ....[1]....
        /*0570*/ 	.word	0x0000c1d0


	//   ....[2]....
        /*0574*/ 	.word	0x0000c210


	//   ....[3]....
        /*0578*/ 	.word	0x0000ce40


	//   ....[4]....
        /*057c*/ 	.word	0x0000d4d0


	//----- nvinfo : EIATTR_MAX_THREADS
	.align		4
.L_40:
        /*0580*/ 	.byte	0x04, 0x05
        /*0582*/ 	.short	(.L_42 - .L_41)
.L_41:
        /*0584*/ 	.word	0x00000180
        /*0588*/ 	.word	0x00000001
        /*058c*/ 	.word	0x00000001


	//----- nvinfo : EIATTR_CRS_STACK_SIZE
	.align		4
.L_42:
        /*0590*/ 	.byte	0x04, 0x1e
        /*0592*/ 	.short	(.L_44 - .L_43)
.L_43:
        /*0594*/ 	.word	0x00000000


	//----- nvinfo : EIATTR_CBANK_PARAM_SIZE
	.align		4
.L_44:
        /*0598*/ 	.byte	0x03, 0x19
        /*059a*/ 	.short	0x0870


	//----- nvinfo : EIATTR_PARAM_CBANK
	.align		4
        /*059c*/ 	.byte	0x04, 0x0a
        /*059e*/ 	.short	(.L_46 - .L_45)
	.align		4
.L_45:
        /*05a0*/ 	.word	index@(.nv.constant0._ZN7cutlass13device_kernelINS_4fmha6kernel28FmhaKernelTmaWarpSpecializedINS1_10collective30FmhaMainloopTmaWarpSpecializedINS_6half_tEffN4cute5tupleIJNS7_1CILi128EEESA_SA_EEENS8_IJiNS9_ILi1EEENS8_IJiiEEEEEESE_SE_NS4_12CausalFusionEJEEENS4_15FmhaFwdEpilogueIS6_fNS8_IJNS9_ILi64EEESA_SA_EEEEENS2_23IndividualTileSchedulerEJEEEEEvNT_6ParamsE)
        /*05a4*/ 	.short	0x0210
        /*05a6*/ 	.short	0x0870


	//----- nvinfo : EIATTR_SW_WAR
	.align		4
.L_46:
        /*05a8*/ 	.byte	0x04, 0x36
        /*05aa*/ 	.short	(.L_48 - .L_47)
.L_47:
        /*05ac*/ 	.word	0x00000008
.L_48:


//--------------------- .nv.callgraph             --------------------------
	.section	.nv.callgraph,"",@"SHT_CUDA_CALLGRAPH"
	.align	4
	.sectionentsize	8
	.align		4
        /*0000*/ 	.word	0x00000000
	.align		4
        /*0004*/ 	.word	0xffffffff
	.align		4
        /*0008*/ 	.word	index@(_ZN7cutlass13device_kernelINS_4fmha6kernel28FmhaKernelTmaWarpSpecializedINS1_10collective30FmhaMainloopTmaWarpSpecializedINS_6half_tEffN4cute5tupleIJNS7_1CILi128EEESA_SA_EEENS8_IJiNS9_ILi1EEENS8_IJiiEEEEEESE_SE_NS4_12CausalFusionEJEEENS4_15FmhaFwdEpilogueIS6_fNS8_IJNS9_ILi64EEESA_SA_EEEEENS2_23IndividualTileSchedulerEJEEEEEvNT_6ParamsE)
	.align		4
        /*000c*/ 	.word	index@(__assertfail)
	.align		4
        /*0010*/ 	.word	0x00000000
	.align		4
        /*0014*/ 	.word	0xfffffffe
	.align		4
        /*0018*/ 	.word	0x00000000
	.align		4
        /*001c*/ 	.word	0xfffffffd
	.align		4
        /*0020*/ 	.word	0x00000000
	.align		4
        /*0024*/ 	.word	0xfffffffc


//--------------------- .nv.constant4             --------------------------
	.section	.nv.constant4,"a",@progbits
	.align	8
	.align		8
.nv.constant4:
        /*0000*/ 	.dword	__assertfail
	.align		8
        /*0008*/ 	.dword	__unnamed_1
	.align		8
        /*0010*/ 	.dword	__unnamed_2
	.align		8
        /*0018*/ 	.dword	_ZN39_INTERNAL_6a5c95ba_4_k_cu_dced93cb_28254cuda3std3__45__cpo5beginE
	.align		8
        /*0020*/ 	.dword	_ZN39_INTERNAL_6a5c95ba_4_k_cu_dced93cb_28254cuda3std3__45__cpo3endE
	.align		8
        /*0028*/ 	.dword	_ZN39_INTERNAL_6a5c95ba_4_k_cu_dced93cb_28254cuda3std3__45__cpo6cbeginE
	.align		8
        /*0030*/ 	.dword	_ZN39_INTERNAL_6a5c95ba_4_k_cu_dced93cb_28254cuda3std3__45__cpo4cendE
	.align		8
        /*0038*/ 	.dword	_ZN39_INTERNAL_6a5c95ba_4_k_cu_dced93cb_28254cuda3std3__441_GLOBAL__N__6a5c95ba_4_k_cu_dced93cb_28256ignoreE
	.align		8
        /*0040*/ 	.dword	_ZN39_INTERNAL_6a5c95ba_4_k_cu_dced93cb_28254cuda3std3__419piecewise_constructE
	.align		8
        /*0048*/ 	.dword	_ZN39_INTERNAL_6a5c95ba_4_k_cu_dced93cb_28254cuda3std3__48in_placeE
	.align		8
        /*0050*/ 	.dword	_ZN39_INTERNAL_6a5c95ba_4_k_cu_dced93cb_28254cuda3std6ranges3__45__cpo4swapE
	.align		8
        /*0058*/ 	.dword	_ZN39_INTERNAL_6a5c95ba_4_k_cu_dced93cb_28254cuda3std6ranges3__45__cpo9iter_moveE
	.align		8
        /*0060*/ 	.dword	_ZN39_INTERNAL_6a5c95ba_4_k_cu_dced93cb_28254cute7productE
	.align		8
        /*0068*/ 	.dword	_ZN39_INTERNAL_6a5c95ba_4_k_cu_dced93cb_28254cute1_E
	.align		8
        /*0070*/ 	.dword	$str$24
	.align		8
        /*0078*/ 	.dword	$str$25


//--------------------- .text._ZN7cutlass13device_kernelINS_4fmha6kernel28FmhaKernelTmaWarpSpecializedINS1_10collective30FmhaMainloopTmaWarpSpecializedINS_6half_tEffN4cute5tupleIJNS7_1CILi128EEESA_SA_EEENS8_IJiNS9_ILi1EEENS8_IJiiEEEEEESE_SE_NS4_12CausalFusionEJEEENS4_15FmhaFwdEpilogueIS6_fNS8_IJNS9_ILi64EEESA_SA_EEEEENS2_23IndividualTileSchedulerEJEEEEEvNT_6ParamsE --------------------------
	.section	.text._ZN7cutlass13device_kernelINS_4fmha6kernel28FmhaKernelTmaWarpSpecializedINS1_10collective30FmhaMainloopTmaWarpSpecializedINS_6half_tEffN4cute5tupleIJNS7_1CILi128EEESA_SA_EEENS8_IJiNS9_ILi1EEENS8_IJiiEEEEEESE_SE_NS4_12CausalFusionEJEEENS4_15FmhaFwdEpilogueIS6_fNS8_IJNS9_ILi64EEESA_SA_EEEEENS2_23IndividualTileSchedulerEJEEEEEvNT_6ParamsE,"ax",@progbits
	.align	128
.text._ZN7cutlass13device_kernelINS_4fmha6kernel28FmhaKernelTmaWarpSpecializedINS1_10collective30FmhaMainloopTmaWarpSpecializedINS_6half_tEffN4cute5tupleIJNS7_1CILi128EEESA_SA_EEENS8_IJiNS9_ILi1EEENS8_IJiiEEEEEESE_SE_NS4_12CausalFusionEJEEENS4_15FmhaFwdEpilogueIS6_fNS8_IJNS9_ILi64EEESA_SA_EEEEENS2_23IndividualTileSchedulerEJEEEEEvNT_6ParamsE:
        .type           _ZN7cutlass13device_kernelINS_4fmha6kernel28FmhaKernelTmaWarpSpecializedINS1_10collective30FmhaMainloopTmaWarpSpecializedINS_6half_tEffN4cute5tupleIJNS7_1CILi128EEESA_SA_EEENS8_IJiNS9_ILi1EEENS8_IJiiEEEEEESE_SE_NS4_12CausalFusionEJEEENS4_15FmhaFwdEpilogueIS6_fNS8_IJNS9_ILi64EEESA_SA_EEEEENS2_23IndividualTileSchedulerEJEEEEEvNT_6ParamsE,@function
        .size           _ZN7cutlass13device_kernelINS_4fmha6kernel28FmhaKernelTmaWarpSpecializedINS1_10collective30FmhaMainloopTmaWarpSpecializedINS_6half_tEffN4cute5tupleIJNS7_1CILi128EEESA_SA_EEENS8_IJiNS9_ILi1EEENS8_IJiiEEEEEESE_SE_NS4_12CausalFusionEJEEENS4_15FmhaFwdEpilogueIS6_fNS8_IJNS9_ILi64EEESA_SA_EEEEENS2_23IndividualTileSchedulerEJEEEEEvNT_6ParamsE,(.L_x_123 - _ZN7cutlass13device_kernelINS_4fmha6kernel28FmhaKernelTmaWarpSpecializedINS1_10collective30FmhaMainloopTmaWarpSpecializedINS_6half_tEffN4cute5tupleIJNS7_1CILi128EEESA_SA_EEENS8_IJiNS9_ILi1EEENS8_IJiiEEEEEESE_SE_NS4_12CausalFusionEJEEENS4_15FmhaFwdEpilogueIS6_fNS8_IJNS9_ILi64EEESA_SA_EEEEENS2_23IndividualTileSchedulerEJEEEEEvNT_6ParamsE)
        .other          _ZN7cutlass13device_kernelINS_4fmha6kernel28FmhaKernelTmaWarpSpecializedINS1_10collective30FmhaMainloopTmaWarpSpecializedINS_6half_tEffN4cute5tupleIJNS7_1CILi128EEESA_SA_EEENS8_IJiNS9_ILi1EEENS8_IJiiEEEEEESE_SE_NS4_12CausalFusionEJEEENS4_15FmhaFwdEpilogueIS6_fNS8_IJNS9_ILi64EEESA_SA_EEEEENS2_23IndividualTileSchedulerEJEEEEEvNT_6ParamsE,@"STO_CUDA_ENTRY STV_DEFAULT"
_ZN7cutlass13device_kernelINS_4fmha6kernel28FmhaKernelTmaWarpSpecializedINS1_10collective30FmhaMainloopTmaWarpSpecializedINS_6half_tEffN4cute5tupleIJNS7_1CILi128EEESA_SA_EEENS8_IJiNS9_ILi1EEENS8_IJiiEEEEEESE_SE_NS4_12CausalFusionEJEEENS4_15FmhaFwdEpilogueIS6_fNS8_IJNS9_ILi64EEESA_SA_EEEEENS2_23IndividualTileSchedulerEJEEEEEvNT_6ParamsE:
[----:B------:R-:W1:Y:S01]  /*0000*/  LDC R1, c[0x0][0x28] ;  /* 0x00000a00ff017b82 */ /* 0x000e620000000800 */
[----:B------:R-:W2:Y:S01]  /*0010*/  S2R R0, SR_TID.X ;  /* 0x0000000000007919 */ /* 0x000ea20000002100 */
[----:B------:R-:W-:Y:S01]  /*0020*/  ELECT P1, URZ, PT ;  /* 0x00000000003f782f */ /* 0x000fe20003820000 */
[----:B------:R-:W-:Y:S01]  /*0030*/  BSSY B0, `(.L_x_0) ;  /* 0x0000017000007945 */ /* 0x000fe20003800000 */
[----:B--2---:R-:W-:-:S05]  /*0040*/  SHF.R.U32.HI R2, RZ, 0x5, R0 ;  /* 0x00000005ff027819 */ /* 0x004fca0000011600 */
[----:B------:R-:W2:Y:S02]  /*0050*/  SHFL.IDX PT, R3, R2, RZ, 0x1f ;  /* 0x00001fff02037589 */ /* 0x000ea400000e0000 */
[----:B--2---:R-:W-:Y:S02]  /*0060*/  R2UR UR4, R3 ;  /* 0x00000000030472ca */ /* 0x004fe400000e0000 */
[----:B------:R-:W-:-:S06]  /*0070*/  SHF.R.U32.HI R3, RZ, 0x7, R0 ;  /* 0x00000007ff037819 */ /* 0x000fcc0000011600 */
[----:B------:R-:W2:Y:S05]  /*0080*/  SHFL.IDX PT, R3, R3, RZ, 0x1f ;  /* 0x00001fff03037589 */ /* 0x000eaa00000e0000 */
[----:B------:R-:W-:Y:S02]  /*0090*/  USHF.R.S32.HI UR5, URZ, 0x1f, UR4 ;  /* 0x0000001f3f057899 */ /* 0x000fe40008011404 */
[----:B------:R-:W-:Y:S02]  /*00a0*/  ISETP.NE.OR P0, PT, RZ, UR4, !P1 ;  /* 0x00000004ff007c0c */ /* 0x000fe4000cf05670 */
[----:B------:R-:W-:-:S04]  /*00b0*/  ULEA.HI UR5, UR5, UR4, URZ, 0x2 ;  /* 0x0000000405057291 */ /* 0x000fc8000f8f103f */
[----:B------:R-:W-:-:S04]  /*00c0*/  ULOP3.LUT UR5, UR5, 0xfffffffc, URZ, 0xc0, !UPT ;  /* 0xfffffffc05057892 */ /* 0x000fc8000f8ec03f */
[----:B------:R-:W-:-:S03]  /*00d0*/  UIADD3 UR4, UR4, -UR5, URZ ;  /* 0x8000000504047290 */ /* 0x000fc6000fffe03f */
[----:B-1----:R-:W-:Y:S09]  /*00e0*/  @P0 BRA `(.L_x_1) ;  /* 0x00000000002c0947 */ /* 0x002ff20003800000 */
[----:B------:R-:W-:Y:S02]  /*00f0*/  ULDC.64 UR6, c[0x0][0x198] ;  /* 0x0000660000067ab9 */ /* 0x000fe40000000a00 */
[----:B------:R-:W-:Y:S02]  /*0100*/  UIADD3 UR8, UP0, UR6, 0xf0, URZ ;  /* 0x000000f006087890 */ /* 0x000fe4000ff1e03f */
[----:B------:R-:W-:Y:S02]  /*0110*/  UIADD3 UR10, UP1, UR6, 0x1f0, URZ ;  /* 0x000001f0060a7890 */ /* 0x000fe4000ff3e03f */
[----:B------:R-:W-:Y:S02]  /*0120*/  UIADD3 UR6, UP2, UR6, 0x2f0, URZ ;  /* 0x000002f006067890 */ /* 0x000fe4000ff5e03f */
[----:B------:R-:W-:Y:S02]  /*0130*/  UIADD3.X UR9, URZ, UR7, URZ, UP0, !UPT ;  /* 0x000000073f097290 */ /* 0x000fe400087fe43f */
[----:B------:R-:W-:-:S02]  /*0140*/  UIADD3.X UR11, URZ, UR7, URZ, UP1, !UPT ;  /* 0x000000073f0b7290 */ /* 0x000fc40008ffe43f */
[----:B------:R-:W-:-:S05]  /*0150*/  UIADD3.X UR7, URZ, UR7, URZ, UP2, !UPT ;  /* 0x000000073f077290 */ /* 0x000fca00097fe43f */
[----:B------:R1:W-:Y:S02]  /*0160*/  UTMACCTL.PF [UR8] ;  /* 0x00000000080079b9 */ /* 0x0003e40008040000 */
[----:B------:R1:W-:Y:S02]  /*0170*/  UTMACCTL.PF [UR10] ;  /* 0x000000000a0079b9 */ /* 0x0003e40008040000 */
[----:B------:R1:W-:Y:S02]  /*0180*/  UTMACCTL.PF [UR6] ;  /* 0x00000000060079b9 */ /* 0x0003e40008040000 */
[----:B-1----:R-:W-:Y:S01]  /*0190*/  NOP ;  /* 0x0000000000007918 */ /* 0x002fe20000000000 */
.L_x_1:
[----:B------:R-:W-:Y:S05]  /*01a0*/  BSYNC B0 ;  /* 0x0000000000007941 */ /* 0x000fea0003800000 */
.L_x_0:
[----:B------:R-:W1:Y:S01]  /*01b0*/  SHFL.IDX PT, R4, R2, RZ, 0x1f ;  /* 0x00001fff02047589 */ /* 0x000e6200000e0000 */
[----:B--2---:R-:W-:Y:S01]  /*01c0*/  R2UR UR36, R3 ;  /* 0x00000000032472ca */ /* 0x004fe200000e0000 */
[----:B------:R-:W-:-:S12]  /*01d0*/  UISETP.NE.AND UP0, UPT, UR4, 0x1, UPT ;  /* 0x000000010400788c */ /* 0x000fd8000bf05270 */
[----:B------:R-:W-:Y:S02]  /*01e0*/  UIADD3 UR7, UR36, -0x1, URZ ;  /* 0xffffffff24077890 */ /* 0x000fe4000fffe03f */
[----:B------:R-:W-:Y:S02]  /*01f0*/  UISETP.EQ.AND UP0, UPT, UR36, URZ, !UP0 ;  /* 0x0000003f2400728c */ /* 0x000fe4000c702270 */
[----:B------:R-:W-:Y:S02]  /*0200*/  UISETP.GE.U32.AND UP1, UPT, UR7, 0x4, UPT ;  /* 0x000000040700788c */ /* 0x000fe4000bf26070 */
[----:B------:R-:W-:Y:S01]  /*0210*/  USEL UR5, URZ, 0x1, !UP0 ;  /* 0x000000013f057887 */ /* 0x000fe2000c000000 */
[----:B-1----:R-:W-:-:S03]  /*0220*/  ISETP.NE.AND P0, PT, R4, RZ, PT ;  /* 0x000000ff0400720c */ /* 0x002fc60003f05270 */
[----:B------:R-:W-:-:S10]  /*0230*/  USEL UR5, UR5, 0x2, UP1 ;  /* 0x0000000205057887 */ /* 0x000fd40008800000 */
[----:B------:R-:W-:Y:S05]  /*0240*/  @P0 BRA `(.L_x_2) ;  /* 0x0000000000480947 */ /* 0x000fea0003800000 */
[----:B------:R-:W1:Y:S01]  /*0250*/  S2UR UR8, SR_CgaCtaId ;  /* 0x00000000000879c3 */ /* 0x000e620000008800 */
[----:B------:R-:W-:Y:S01]  /*0260*/  UMOV UR6, 0x400 ;  /* 0x0000040000067882 */ /* 0x000fe20000000000 */
[----:B------:R-:W-:Y:S01]  /*0270*/  UMOV UR9, 0x1 ;  /* 0x0000000100097882 */ /* 0x000fe20000000000 */
[----:B------:R-:W-:Y:S01]  /*0280*/  UMOV UR10, 0x80 ;  /* 0x00000080000a7882 */ /* 0x000fe20000000000 */
[----:B------:R-:W-:Y:S01]  /*0290*/  ELECT P0, URZ, PT ;  /* 0x00000000003f782f */ /* 0x000fe20003800000 */
[----:B------:R-:W-:-:S04]  /*02a0*/  UIADD3 UR10, -UR10, 0x100000, URZ ;  /* 0x001000000a0a7890 */ /* 0x000fc8000fffe13f */
[----:B------:R-:W-:Y:S02]  /*02b0*/  USHF.L.U32 UR11, UR10, 0xb, URZ ;  /* 0x0000000b0a0b7899 */ /* 0x000fe4000800063f */
[----:B------:R-:W-:Y:S02]  /*02c0*/  USHF.L.U32 UR10, UR10, 0x1, URZ ;  /* 0x000000010a0a7899 */ /* 0x000fe4000800063f */
[----:B-1----:R-:W-:Y:S02]  /*02d0*/  ULEA UR6, UR8, UR6, 0x18 ;  /* 0x0000000608067291 */ /* 0x002fe4000f8ec03f */
[----:B------:R-:W-:-:S04]  /*02e0*/  UIADD3 UR8, -UR9, 0x100000, URZ ;  /* 0x0010000009087890 */ /* 0x000fc8000fffe13f */
[----:B------:R-:W-:Y:S02]  /*02f0*/  USHF.L.U32 UR9, UR8, 0xb, URZ ;  /* 0x0000000b08097899 */ /* 0x000fe4000800063f */
[----:B------:R-:W-:Y:S01]  /*0300*/  USHF.L.U32 UR8, UR8, 0x1, URZ ;  /* 0x0000000108087899 */ /* 0x000fe2000800063f */
[----:B------:R-:W1:Y:S11]  /*0310*/  FENCE.VIEW.ASYNC.S ;  /* 0x00000000000073c6 */ /* 0x000e760000000000 */
[----:B-1----:R1:W2:Y:S01]  /*0320*/  SYNCS.EXCH.64 URZ, [UR6+0x30050], UR8 ;  /* 0x03005008063f75b2 */ /* 0x0022a20008000100 */
[----:B------:R1:W3:Y:S01]  /*0330*/  SYNCS.EXCH.64 URZ, [UR6+0x30060], UR10 ;  /* 0x0300600a063f75b2 */ /* 0x0002e20008000100 */
[----:B------:R1:W4:Y:S01]  /*0340*/  SYNCS.EXCH.64 URZ, [UR6+0x30058], UR8 ;  /* 0x03005808063f75b2 */ /* 0x0003220008000100 */
[----:B------:R1:W1:Y:S01]  /*0350*/  SYNCS.EXCH.64 URZ, [UR6+0x30068], UR10 ;  /* 0x0300680a063f75b2 */ /* 0x0002620008000100 */
[----:B------:R-:W-:Y:S01]  /*0360*/  NOP ;  /* 0x0000000000007918 */ /* 0x000fe20000000000 */
.L_x_2:
[----:B------:R-:W5:Y:S01]  /*0370*/  SHFL.IDX PT, R3, R2, RZ, 0x1f ;  /* 0x00001fff02037589 */ /* 0x000f6200000e0000 */
[----:B------:R-:W-:Y:S01]  /*0380*/  NOP ;  /* 0x0000000000007918 */ /* 0x000fe20000000000 */
[----:B-----5:R-:W-:-:S13]  /*0390*/  ISETP.NE.AND P0, PT, R3, RZ, PT ;  /* 0x000000ff0300720c */ /* 0x020fda0003f05270 */
[----:B------:R-:W-:Y:S05]  /*03a0*/  @P0 BRA `(.L_x_3) ;  /* 0x0000000000600947 */ /* 0x000fea0003800000 */
[----:B-1----:R-:W1:Y:S01]  /*03b0*/  S2UR UR8, SR_CgaCtaId ;  /* 0x00000000000879c3 */ /* 0x002e620000008800 */
[----:B------:R-:W-:Y:S01]  /*03c0*/  UMOV UR6, 0x400 ;  /* 0x0000040000067882 */ /* 0x000fe20000000000 */
[----:B------:R-:W-:Y:S01]  /*03d0*/  UMOV UR10, 0x1 ;  /* 0x00000001000a7882 */ /* 0x000fe20000000000 */
[----:B------:R-:W-:Y:S01]  /*03e0*/  UMOV UR9, 0x100 ;  /* 0x0000010000097882 */ /* 0x000fe20000000000 */
[----:B------:R-:W-:-:S04]  /*03f0*/  UIADD3 UR10, -UR10, 0x100000, URZ ;  /* 0x001000000a0a7890 */ /* 0x000fc8000fffe13f */
[----:B------:R-:W-:Y:S02]  /*0400*/  USHF.L.U32 UR11, UR10, 0xb, URZ ;  /* 0x0000000b0a0b7899 */ /* 0x000fe4000800063f */
[----:B------:R-:W-:Y:S01]  /*0410*/  USHF.L.U32 UR10, UR10, 0x1, URZ ;  /* 0x000000010a0a7899 */ /* 0x000fe2000800063f */
[----:B------:R-:W-:Y:S01]  /*0420*/  ELECT P0, URZ, PT ;  /* 0x00000000003f782f */ /* 0x000fe20003800000 */
[----:B-1----:R-:W-:Y:S02]  /*0430*/  ULEA UR6, UR8, UR6, 0x18 ;  /* 0x0000000608067291 */ /* 0x002fe4000f8ec03f */
[----:B------:R-:W-:-:S04]  /*0440*/  UIADD3 UR8, -UR9, 0x100000, URZ ;  /* 0x0010000009087890 */ /* 0x000fc8000fffe13f */
[----:B------:R-:W-:Y:S02]  /*0450*/  USHF.L.U32 UR9, UR8, 0xb, URZ ;  /* 0x0000000b08097899 */ /* 0x000fe4000800063f */
[----:B------:R-:W-:Y:S01]  /*0460*/  USHF.L.U32 UR8, UR8, 0x1, URZ ;  /* 0x0000000108087899 */ /* 0x000fe2000800063f */
[----:B------:R-:W1:Y:S03]  /*0470*/  FENCE.VIEW.ASYNC.S ;  /* 0x00000000000073c6 */ /* 0x000e660000000000 */
[----:B-1----:R1:W1:Y:S08]  /*0480*/  SYNCS.EXCH.64 URZ, [UR6+0x30000], UR10 ;  /* 0x0300000a063f75b2 */ /* 0x0022700008000100 */
[----:B------:R1:W1:Y:S01]  /*0490*/  SYNCS.EXCH.64 URZ, [UR6+0x30028], UR8 ;  /* 0x03002808063f75b2 */ /* 0x0002620008000100 */
        /* <DEDUP_REMOVED lines=8> */
[----:B------:R-:W-:Y:S01]  /*0520*/  NOP ;  /* 0x0000000000007918 */ /* 0x000fe20000000000 */
.L_x_3:
        /* <DEDUP_REMOVED lines=21> */
[----:B------:R-:W-:Y:S01]  /*0680*/  NOP ;  /* 0x0000000000007918 */ /* 0x000fe20000000000 */
.L_x_4:
[----:B------:R-:W5:Y:S01]  /*0690*/  SHFL.IDX PT, R3, R2, RZ, 0x1f ;  /* 0x00001fff02037589 */ /* 0x000f6200000e0000 */
[----:B------:R-:W-:Y:S01]  /*06a0*/  ELECT P0, URZ, PT ;  /* 0x00000000003f782f */ /* 0x000fe20003800000 */
[----:B------:R-:W-:Y:S01]  /*06b0*/  NOP ;  /* 0x0000000000007918 */ /* 0x000fe20000000000 */
[----:B-1----:R-:W-:Y:S02]  /*06c0*/  UMOV UR8, 0x80 ;  /* 0x0000008000087882 */ /* 0x002fe40000000000 */
[C---:B-----5:R-:W-:Y:S02]  /*06d0*/  ISETP.NE.OR P0, PT, R3.reuse, RZ, !P0 ;  /* 0x000000ff0300720c */ /* 0x060fe40004705670 */
[----:B------:R-:W-:-:S11]  /*06e0*/  ISETP.NE.AND P2, PT, R3, RZ, PT ;  /* 0x000000ff0300720c */ /* 0x000fd60003f45270 */
[----:B------:R-:W-:Y:S01]  /*06f0*/  VOTEU.ALL UP0, P0 ;  /* 0x00000000003f7886 */ /* 0x000fe20000000000 */
[----:B------:R-:W-:Y:S01]  /*0700*/  VOTEU.ALL UP2, P0 ;  /* 0x00000000003f7886 */ /* 0x000fe20000040000 */
[----:B------:R-:W-:Y:S01]  /*0710*/  VOTEU.ALL UP3, P0 ;  /* 0x00000000003f7886 */ /* 0x000fe20000060000 */
[----:B------:R-:W-:Y:S02]  /*0720*/  VOTEU.ALL UP4, P0 ;  /* 0x00000000003f7886 */ /* 0x000fe40000080000 */
[----:B------:R-:W1:Y:S01]  /*0730*/  @!UP0 S2UR UR10, SR_CgaCtaId ;  /* 0x00000000000a89c3 */ /* 0x000e620000008800 */
[----:B------:R-:W-:Y:S01]  /*0740*/  @!UP0 UMOV UR6, 0x400 ;  /* 0x0000040000068882 */ /* 0x000fe20000000000 */
[----:B------:R-:W-:-:S04]  /*0750*/  @!UP0 UIADD3 UR8, -UR8, 0x100000, URZ ;  /* 0x0010000008088890 */ /* 0x000fc8000fffe13f */
[----:B------:R-:W-:Y:S02]  /*0760*/  @!UP0 USHF.L.U32 UR9, UR8, 0xb, URZ ;  /* 0x0000000b08098899 */ /* 0x000fe4000800063f */
[----:B------:R-:W-:Y:S02]  /*0770*/  @!UP0 USHF.L.U32 UR8, UR8, 0x1, URZ ;  /* 0x0000000108088899 */ /* 0x000fe4000800063f */
[----:B-1----:R-:W-:Y:S01]  /*0780*/  @!UP0 ULEA UR6, UR10, UR6, 0x18 ;  /* 0x000000060a068291 */ /* 0x002fe2000f8ec03f */
[----:B------:R-:W-:Y:S01]  /*0790*/  VOTEU.ALL UP0, P0 ;  /* 0x00000000003f7886 */ /* 0x000fe20000000000 */
[----:B------:R-:W1:Y:S10]  /*07a0*/  FENCE.VIEW.ASYNC.S ;  /* 0x00000000000073c6 */ /* 0x000e740000000000 */
[----:B-1----:R1:W1:Y:S01]  /*07b0*/  @!UP0 SYNCS.EXCH.64 URZ, [UR6+0x30090], UR8 ;  /* 0x03009008063f85b2 */ /* 0x0022620008000100 */
[----:B------:R1:W1:Y:S01]  /*07c0*/  @!UP2 SYNCS.EXCH.64 URZ, [UR6+0x30098], UR8 ;  /* 0x03009808063fa5b2 */ /* 0x0002620008000100 */
[----:B------:R1:W1:Y:S01]  /*07d0*/  @!UP3 SYNCS.EXCH.64 URZ, [UR6+0x300a0], UR8 ;  /* 0x0300a008063fb5b2 */ /* 0x0002620008000100 */
[----:B------:R1:W1:Y:S01]  /*07e0*/  @!UP4 SYNCS.EXCH.64 URZ, [UR6+0x300a8], UR8 ;  /* 0x0300a808063fc5b2 */ /* 0x0002620008000100 */
[----:B------:R-:W-:Y:S01]  /*07f0*/  NOP ;  /* 0x0000000000007918 */ /* 0x000fe20000000000 */
[----:B------:R-:W-:Y:S05]  /*0800*/  @P2 BRA `(.L_x_5) ;  /* 0x0000000000582947 */ /* 0x000fea0003800000 */
[----:B-1----:R-:W1:Y:S01]  /*0810*/  S2UR UR8, SR_CgaCtaId ;  /* 0x00000000000879c3 */ /* 0x002e620000008800 */
        /* <DEDUP_REMOVED lines=12> */
[----:B-1----:R1:W1:Y:S01]  /*08e0*/  SYNCS.EXCH.64 URZ, [UR6+0x300c0], UR8 ;  /* 0x0300c008063f75b2 */ /* 0x0022620008000100 */
        /* <DEDUP_REMOVED lines=8> */
.L_x_5:
[----:B------:R-:W-:Y:S01]  /*0970*/  ISETP.NE.AND P0, PT, RZ, UR36, PT ;  /* 0x00000024ff007c0c */ /* 0x000fe2000bf05270 */
[----:B------:R-:W-:Y:S01]  /*0980*/  NOP ;  /* 0x0000000000007918 */ /* 0x000fe20000000000 */
[----:B------:R-:W-:Y:S01]  /*0990*/  MOV R2, UR4 ;  /* 0x0000000400027c02 */ /* 0x000fe20008000f00 */
[----:B-1234-:R-:W-:Y:S03]  /*09a0*/  BAR.SYNC.DEFER_BLOCKING 0x0 ;  /* 0x0000000000007b1d */ /* 0x01efe60000010000 */
[----:B------:R-:W-:-:S07]  /*09b0*/  ISETP.EQ.AND P2, PT, R2, 0x1, P1 ;  /* 0x000000010200780c */ /* 0x000fce0000f42270 */
[----:B------:R-:W-:Y:S06]  /*09c0*/  @!P0 BRA `(.L_x_6) ;  /* 0x000000b800048947 */ /* 0x000fec0003800000 */
[----:B------:R-:W-:-:S06]  /*09d0*/  UISETP.GT.U32.AND UP0, UPT, UR7, 0x3, UPT ;  /* 0x000000030700788c */ /* 0x000fcc000bf04070 */
[----:B------:R-:W-:-:S13]  /*09e0*/  PLOP3.LUT P0, PT, PT, PT, UP0, 0x80, 0x0 ;  /* 0x000000000000781c */ /* 0x000fda0003f0f008 */
[----:B------:R-:W-:Y:S05]  /*09f0*/  @P0 EXIT ;  /* 0x000000000000094d */ /* 0x000fea0003800000 */
.L_x_7:
[----:B------:R-:W-:-:S08]  /*0a00*/  NOP ;  /* 0x0000000000007918 */ /* 0x000fd00000000000 */
[----:B------:R-:W1:Y:S02]  /*0a10*/  USETMAXREG.TRY_ALLOC.CTAPOOL UP0, 0xf0 ;  /* 0x000000f0000079c8 */ /* 0x000e640008000600 */
[----:B-1----:R-:W-:-:S13]  /*0a20*/  PLOP3.LUT P0, PT, PT, PT, UP0, 0x80, 0x0 ;  /* 0x000000000000781c */ /* 0x002fda0003f0f008 */
[----:B------:R-:W-:Y:S05]  /*0a30*/  @!P0 BRA `(.L_x_7) ;  /* 0xfffffffc00f08947 */ /* 0x000fea000383ffff */
[----:B------:R-:W-:Y:S01]  /*0a40*/  UISETP.NE.AND UP0, UPT, UR36, 0x1, UPT ;  /* 0x000000012400788c */ /* 0x000fe2000bf05270 */
[----:B------:R-:W1:Y:S01]  /*0a50*/  S2UR UR8, SR_CTAID.X ;  /* 0x00000000000879c3 */ /* 0x000e620000002500 */
[----:B------:R-:W-:Y:S01]  /*0a60*/  UMOV UR4, URZ ;  /* 0x0000003f00047c82 */ /* 0x000fe20008000000 */
[----:B------:R-:W-:-:S03]  /*0a70*/  UMOV UR6, URZ ;  /* 0x0000003f00067c82 */ /* 0x000fc60008000000 */
[----:B------:R-:W-:-:S13]  /*0a80*/  PLOP3.LUT P0, PT, PT, PT, UP0, 0x80, 0x0 ;  /* 0x000000000000781c */ /* 0x000fda0003f0f008 */
[----:B------:R-:W-:Y:S05]  /*0a90*/  @!P0 BRA `(.L_x_8) ;  /* 0x00000000003c8947 */ /* 0x000fea0003800000 */
[----:B------:R-:W-:Y:S01]  /*0aa0*/  UISETP.NE.AND UP0, UPT, UR36, 0x2, UPT ;  /* 0x000000022400788c */ /* 0x000fe2000bf05270 */
[----:B------:R-:W-:-:S05]  /*0ab0*/  UMOV UR6, 0x1 ;  /* 0x0000000100067882 */ /* 0x000fca0000000000 */
[----:B------:R-:W-:-:S13]  /*0ac0*/  PLOP3.LUT P1, PT, PT, PT, UP0, 0x80, 0x0 ;  /* 0x000000000000781c */ /* 0x000fda0003f2f008 */
[----:B------:R-:W-:Y:S05]  /*0ad0*/  @!P1 BRA `(.L_x_8) ;  /* 0x00000000002c9947 */ /* 0x000fea0003800000 */
[----:B------:R-:W-:-:S06]  /*0ae0*/  UISETP.NE.AND UP0, UPT, UR36, 0x3, UPT ;  /* 0x000000032400788c */ /* 0x000fcc000bf05270 */
[----:B------:R-:W-:-:S13]  /*0af0*/  PLOP3.LUT P1, PT, PT, PT, UP0, 0x80, 0x0 ;  /* 0x000000000000781c */ /* 0x000fda0003f2f008 */
[----:B------:R-:W-:Y:S05]  /*0b00*/  @!P1 BRA `(.L_x_9) ;  /* 0x0000000000189947 */ /* 0x000fea0003800000 */
[----:B------:R-:W-:-:S11]  /*0b10*/  UISETP.NE.AND UP0, UPT, UR36, 0x4, UPT ;  /* 0x000000042400788c */ /* 0x000fd6000bf05270 */
[----:B------:R-:W-:Y:S01]  /*0b20*/  @!UP0 UMOV UR4, 0x1 ;  /* 0x0000000100048882 */ /* 0x000fe20000000000 */
[----:B------:R-:W-:Y:S01]  /*0b30*/  @!UP0 UMOV UR6, 0x1 ;  /* 0x0000000100068882 */ /* 0x000fe20000000000 */
[----:B------:R-:W-:Y:S01]  /*0b40*/  @UP0 UMOV UR4, URZ ;  /* 0x0000003f00040c82 */ /* 0x000fe20008000000 */
[----:B------:R-:W-:Y:S01]  /*0b50*/  @UP0 UMOV UR6, URZ ;  /* 0x0000003f00060c82 */ /* 0x000fe20008000000 */
[----:B------:R-:W-:Y:S05]  /*0b60*/  BRA `(.L_x_8) ;  /* 0x0000000000087947 */ /* 0x000fea0003800000 */
.L_x_9:
[----:B------:R-:W-:Y:S01]  /*0b70*/  UMOV UR4, 0x1 ;  /* 0x0000000100047882 */ /* 0x000fe20000000000 */
[----:B------:R-:W-:-:S05]  /*0b80*/  UMOV UR6, URZ ;  /* 0x0000003f00067c82 */ /* 0x000fca0008000000 */
.L_x_8:
[----:B------:R-:W-:Y:S05]  /*0b90*/  @!P0 BRA `(.L_x_10) ;  /* 0x0000000000408947 */ /* 0x000fea0003800000 */
[----:B------:R-:W-:-:S06]  /*0ba0*/  UISETP.NE.AND UP0, UPT, UR36, 0x2, UPT ;  /* 0x000000022400788c */ /* 0x000fcc000bf05270 */
[----:B------:R-:W-:-:S13]  /*0bb0*/  PLOP3.LUT P0, PT, PT, PT, UP0, 0x80, 0x0 ;  /* 0x000000000000781c */ /* 0x000fda0003f0f008 */
[----:B------:R-:W-:Y:S05]  /*0bc0*/  @!P0 BRA `(.L_x_11) ;  /* 0x00000000002c8947 */ /* 0x000fea0003800000 */
[----:B------:R-:W-:-:S06]  /*0bd0*/  UISETP.NE.AND UP0, UPT, UR36, 0x3, UPT ;  /* 0x000000032400788c */ /* 0x000fcc000bf05270 */
[----:B------:R-:W-:-:S13]  /*0be0*/  PLOP3.LUT P0, PT, PT, PT, UP0, 0x80, 0x0 ;  /* 0x000000000000781c */ /* 0x000fda0003f0f008 */
[----:B------:R-:W-:Y:S05]  /*0bf0*/  @!P0 BRA `(.L_x_12) ;  /* 0x0000000000188947 */ /* 0x000fea0003800000 */
[----:B------:R-:W-:Y:S01]  /*0c00*/  UISETP.NE.AND UP0, UPT, UR36, 0x4, UPT ;  /* 0x000000042400788c */ /* 0x000fe2000bf05270 */
[----:B-1----:R-:W-:-:S05]  /*0c10*/  UMOV UR37, UR8 ;  /* 0x0000000800257c82 */ /* 0x002fca0008000000 */
[----:B------:R-:W-:-:S13]  /*0c20*/  PLOP3.LUT P0, PT, PT, PT, UP0, 0x80, 0x0 ;  /* 0x000000000000781c */ /* 0x000fda0003f0f008 */
[----:B------:R-:W-:Y:S05]  /*0c30*/  @P0 BRA `(.L_x_13) ;  /* 0x00000000001c0947 */ /* 0x000fea0003800000 */
[----:B------:R-:W-:Y:S01]  /*0c40*/  ULEA UR37, UR8, 0x3, 0x1 ;  /* 0x0000000308257891 */ /* 0x000fe2000f8e083f */
[----:B------:R-:W-:Y:S11]  /*0c50*/  BRA `(.L_x_13) ;  /* 0x0000000000147947 */ /* 0x000ff60003800000 */
.L_x_12:
[----:B-1----:R-:W-:Y:S01]  /*0c60*/  ULEA UR37, UR8, 0x2, 0x1 ;  /* 0x0000000208257891 */ /* 0x002fe2000f8e083f */
[----:B------:R-:W-:Y:S11]  /*0c70*/  BRA `(.L_x_13) ;  /* 0x00000000000c7947 */ /* 0x000ff60003800000 */
.L_x_11:
[----:B-1----:R-:W-:Y:S01]  /*0c80*/  ULEA UR37, UR8, 0x1, 0x1 ;  /* 0x0000000108257891 */ /* 0x002fe2000f8e083f */
[----:B------:R-:W-:Y:S11]  /*0c90*/  BRA `(.L_x_13) ;  /* 0x0000000000047947 */ /* 0x000ff60003800000 */
.L_x_10:
[----:B-1----:R-:W-:-:S12]  /*0ca0*/  USHF.L.U32 UR37, UR8, 0x1, URZ ;  /* 0x0000000108257899 */ /* 0x002fd8000800063f */
.L_x_13:
[----:B------:R-:W1:Y:S01]  /*0cb0*/  LDC R2, c[0x0][0x28c] ;  /* 0x0000a300ff027b82 */ /* 0x000e620000000800 */
[----:B------:R-:W-:Y:S01]  /*0cc0*/  ULOP3.LUT UR9, UR5, 0x1, URZ, 0xfc, !UPT ;  /* 0x0000000105097892 */ /* 0x000fe2000f8efc3f */
[----:B------:R-:W-:Y:S01]  /*0cd0*/  SHF.R.S32.HI R3, RZ, 0x1f, R0 ;  /* 0x0000001fff037819 */ /* 0x000fe20000011400 */
[----:B------:R-:W-:Y:S02]  /*0ce0*/  ULEA UR8, UR8, 0xff, 0x7 ;  /* 0x000000ff08087891 */ /* 0x000fe4000f8e383f */
[----:B------:R-:W-:Y:S01]  /*0cf0*/  UISETP.NE.AND UP0, UPT, UR9, 0x3, UPT ;  /* 0x000000030900788c */ /* 0x000fe2000bf05270 */
[----:B------:R-:W-:Y:S01]  /*0d00*/  LEA.HI R3, R3, R0, RZ, 0x7 ;  /* 0x0000000003037211 */ /* 0x000fe200078f38ff */
[----:B------:R-:W-:-:S03]  /*0d10*/  USHF.R.U32.HI UR8, URZ, 0x7, UR8 ;  /* 0x000000073f087899 */ /* 0x000fc60008011608 */
[----:B------:R-:W-:Y:S02]  /*0d20*/  LOP3.LUT R3, R3, 0xffffff80, RZ, 0xc0, !PT ;  /* 0xffffff8003037812 */ /* 0x000fe400078ec0ff */
[----:B------:R-:W-:Y:S02]  /*0d30*/  PLOP3.LUT P0, PT, PT, PT, UP0, 0x80, 0x0 ;  /* 0x000000000000781c */ /* 0x000fe40003f0f008 */
[----:B------:R-:W-:Y:S02]  /*0d40*/  IADD3 R3, -R3, R0, RZ ;  /* 0x0000000003037210 */ /* 0x000fe40007ffe1ff */
[----:B-1----:R-:W-:-:S04]  /*0d50*/  IADD3 R2, R2, 0x7f, RZ ;  /* 0x0000007f02027810 */ /* 0x002fc80007ffe0ff */
[----:B------:R-:W-:-:S04]  /*0d60*/  SHF.R.S32.HI R5, RZ, 0x1f, R2 ;  /* 0x0000001fff057819 */ /* 0x000fc80000011402 */
[----:B------:R-:W-:-:S04]  /*0d70*/  LEA.HI R5, R5, R2, RZ, 0x7 ;  /* 0x0000000205057211 */ /* 0x000fc800078f38ff */
[----:B------:R-:W-:-:S04]  /*0d80*/  SHF.R.S32.HI R5, RZ, 0x7, R5 ;  /* 0x00000007ff057819 */ /* 0x000fc80000011405 */
[----:B------:R-:W-:Y:S01]  /*0d90*/  VIMNMX R8, R5, UR8, PT ;  /* 0x0000000805087c48 */ /* 0x000fe2000bfe0100 */
[----:B------:R-:W-:Y:S06]  /*0da0*/  @!P0 BRA `(.L_x_14) ;  /* 0x0000000000048947 */ /* 0x000fec0003800000 */
[----:B------:R-:W-:Y:S01]  /*0db0*/  BPT.TRAP 0x1 ;  /* 0x000000040000795c */ /* 0x000fe20000300000 */
.L_x_14:
[----:B------:R-:W1:Y:S01]  /*0dc0*/  S2UR UR8, SR_CgaCtaId ;  /* 0x00000000000879c3 */ /* 0x000e620000008800 */
[----:B------:R-:W-:Y:S01]  /*0dd0*/  UMOV UR38, 0x400 ;  /* 0x0000040000267882 */ /* 0x000fe20000000000 */
[----:B------:R-:W-:Y:S01]  /*0de0*/  IMAD.U32 R6, RZ, RZ, UR4 ;  /* 0x00000004ff067e24 */ /* 0x000fe2000f8e00ff */
[----:B------:R-:W-:Y:S01]  /*0df0*/  SHF.R.S32.HI R0, RZ, 0x1f, R3 ;  /* 0x0000001fff007819 */ /* 0x000fe20000011403 */
[----:B------:R-:W-:-:S03]  /*0e00*/  IMAD.U32 R7, RZ, RZ, UR37 ;  /* 0x00000025ff077e24 */ /* 0x000fc6000f8e00ff */
[----:B------:R-:W-:Y:S02]  /*0e10*/  SHF.L.U32 R6, R6, 0x1f, RZ ;  /* 0x0000001f06067819 */ /* 0x000fe400000006ff */
[CC--:B------:R-:W-:Y:S02]  /*0e20*/  LEA.HI R2, R0.reuse, R3.reuse, RZ, 0x2 ;  /* 0x0000000300027211 */ /* 0x0c0fe400078f10ff */
[----:B------:R-:W-:Y:S02]  /*0e30*/  LEA.HI R0, R0, R3, RZ, 0x5 ;  /* 0x0000000300007211 */ /* 0x000fe400078f28ff */
[--C-:B------:R-:W-:Y:S02]  /*0e40*/  SHF.R.S32.HI R4, RZ, 0x2, R2.reuse ;  /* 0x00000002ff047819 */ /* 0x100fe40000011402 */
[----:B------:R-:W-:Y:S02]  /*0e50*/  SHF.R.S32.HI R5, RZ, 0x1f, R2 ;  /* 0x0000001fff057819 */ /* 0x000fe40000011402 */
[----:B------:R-:W-:-:S02]  /*0e60*/  LOP3.LUT R2, R2, 0x7ffffffc, RZ, 0xc0, !PT ;  /* 0x7ffffffc02027812 */ /* 0x000fc400078ec0ff */
[----:B------:R-:W-:Y:S02]  /*0e70*/  LEA.HI R5, R5, R4, RZ, 0x3 ;  /* 0x0000000405057211 */ /* 0x000fe400078f18ff */
[----:B------:R-:W-:Y:S02]  /*0e80*/  SHF.R.S32.HI R0, RZ, 0x5, R0 ;  /* 0x00000005ff007819 */ /* 0x000fe40000011400 */
[----:B------:R-:W-:Y:S01]  /*0e90*/  LOP3.LUT R5, R5, 0xfffffff8, RZ, 0xc0, !PT ;  /* 0xfffffff805057812 */ /* 0x000fe200078ec0ff */
[----:B-1----:R-:W-:Y:S01]  /*0ea0*/  ULEA UR38, UR8, UR38, 0x18 ;  /* 0x0000002608267291 */ /* 0x002fe2000f8ec03f */
[----:B------:R-:W-:Y:S02]  /*0eb0*/  IADD3 R2, R3, -R2, RZ ;  /* 0x8000000203027210 */ /* 0x000fe40007ffe0ff */
[----:B------:R-:W-:Y:S01]  /*0ec0*/  IADD3 R5, R4, -R5, RZ ;  /* 0x8000000504057210 */ /* 0x000fe20007ffe0ff */
[----:B------:R-:W-:-:S03]  /*0ed0*/  ULEA UR8, UR6, UR38, 0x3 ;  /* 0x0000002606087291 */ /* 0x000fc6000f8e183f */
[----:B------:R-:W-:-:S06]  /*0ee0*/  LEA R0, R0, R5, 0x4 ;  /* 0x0000000500007211 */ /* 0x000fcc00078e20ff */
[----:B------:R-:W1:Y:S02]  /*0ef0*/  SYNCS.PHASECHK.TRANS64.TRYWAIT P1, [UR8+0x30050], R6 ;  /* 0x03005006ff0075a7 */ /* 0x000e640008020148 */
[----:B-1----:R-:W-:Y:S05]  /*0f00*/  @!P1 BRA `(.L_x_15) ;  /* 0x000000c400749947 */ /* 0x002fea0003800000 */
.L_x_105:
[----:B------:R-:W-:Y:S02]  /*0f10*/  SHF.L.U32 R5, R2, 0x1, RZ ;  /* 0x0000000102057819 */ /* 0x000fe400000006ff */
[----:B------:R-:W-:Y:S01]  /*0f20*/  LEA R0, R7, R0, 0x6 ;  /* 0x0000000007007211 */ /* 0x000fe200078e30ff */
[----:B------:R-:W-:Y:S06]  /*0f30*/  @!P0 BRA `(.L_x_16) ;  /* 0x0000000000048947 */ /* 0x000fec0003800000 */
[----:B------:R-:W-:Y:S01]  /*0f40*/  BPT.TRAP 0x1 ;  /* 0x000000040000795c */ /* 0x000fe20000300000 */
.L_x_16:
[----:B------:R-:W-:Y:S01]  /*0f50*/  SHF.L.U32 R9, RZ, 0x1f, RZ ;  /* 0x0000001fff097819 */ /* 0x000fe200000006ff */
[----:B------:R-:W-:Y:S01]  /*0f60*/  UIADD3 UR11, UR38, 0x30090, URZ ;  /* 0x00030090260b7890 */ /* 0x000fe2000fffe03f */
[----:B------:R-:W-:Y:S02]  /*0f70*/  ISETP.NE.AND P2, PT, RZ, UR7, PT ;  /* 0x00000007ff007c0c */ /* 0x000fe4000bf45270 */
[----:B------:R-:W2:Y:S02]  /*0f80*/  SYNCS.PHASECHK.TRANS64.TRYWAIT P1, [UR38+0x30000], R9 ;  /* 0x03000009ff0075a7 */ /* 0x000ea40008020166 */
[----:B--2---:R-:W-:Y:S09]  /*0f90*/  @!P1 BRA `(.L_x_17) ;  /* 0x000000c400689947 */ /* 0x004ff20003800000 */
.L_x_106:
[----:B------:R-:W-:Y:S01]  /*0fa0*/  ULEA UR4, UR36, UR11, 0x3 ;  /* 0x0000000b24047291 */ /* 0x000fe2000f8e183f */
[----:B--2---:R-:W-:-:S04]  /*0fb0*/  SEL R2, RZ, 0x1, P2 ;  /* 0x00000001ff027807 */ /* 0x004fc80001000000 */
[----:B------:R-:W-:-:S04]  /*0fc0*/  SHF.L.U32 R2, R2, 0x1f, RZ ;  /* 0x0000001f02027819 */ /* 0x000fc800000006ff */
[----:B------:R-:W2:Y:S02]  /*0fd0*/  SYNCS.PHASECHK.TRANS64.TRYWAIT P1, [UR4+-0x8], R2 ;  /* 0xfffff802ff0075a7 */ /* 0x000ea40008020144 */
[----:B--2---:R-:W-:Y:S05]  /*0fe0*/  @!P1 BRA `(.L_x_18) ;  /* 0x000000c4006c9947 */ /* 0x004fea0003800000 */
.L_x_107:
[----:B------:R-:W-:Y:S01]  /*0ff0*/  USHF.R.U32.HI UR8, URZ, 0x4, UR38 ;  /* 0x000000043f087899 */ /* 0x000fe20008011626 */
[----:B------:R-:W-:Y:S01]  /*1000*/  WARPGROUP.ARRIVE ;  /* 0x00000000000079c5 */ /* 0x000fe20000000000 */
[----:B------:R-:W-:Y:S01]  /*1010*/  UIADD3 UR9, UR38, 0x8000, URZ ;  /* 0x0000800026097890 */ /* 0x000fe2000fffe03f */
[C---:B-1----:R-:W-:Y:S01]  /*1020*/  IADD3 R3, R5.reuse, 0x8, RZ ;  /* 0x0000000805037810 */ /* 0x042fe20007ffe0ff */
[----:B------:R-:W-:Y:S01]  /*1030*/  ULOP3.LUT UR8, UR8, 0x3fff, URZ, 0xc0, !UPT ;  /* 0x00003fff08087892 */ /* 0x000fe2000f8ec03f */
[C---:B------:R-:W-:Y:S01]  /*1040*/  ISETP.GE.AND P1, PT, R0.reuse, R5, PT ;  /* 0x000000050000720c */ /* 0x040fe20003f26270 */
[----:B------:R-:W-:Y:S01]  /*1050*/  USHF.R.U32.HI UR9, URZ, 0x4, UR9 ;  /* 0x000000043f097899 */ /* 0x000fe20008011609 */
[C---:B------:R-:W-:Y:S01]  /*1060*/  ISETP.GE.AND P2, PT, R0.reuse, R3, PT ;  /* 0x000000030000720c */ /* 0x040fe20003f46270 */
[----:B------:R-:W-:Y:S01]  /*1070*/  ULOP3.LUT UR8, UR8, 0x10000, URZ, 0xfc, !UPT ;  /* 0x0001000008087892 */ /* 0x000fe2000f8efc3f */
[C---:B------:R-:W-:Y:S01]  /*1080*/  IADD3 R3, R5.reuse, 0x11, RZ ;  /* 0x0000001105037810 */ /* 0x040fe20007ffe0ff */
[----:B------:R-:W-:Y:S01]  /*1090*/  ULOP3.LUT UR10, UR9, 0x3fff, URZ, 0xc0, !UPT ;  /* 0x00003fff090a7892 */ /* 0x000fe2000f8ec03f */
[C---:B------:R-:W-:Y:S01]  /*10a0*/  VIADD R7, R5.reuse, 0x9 ;  /* 0x0000000905077836 */ /* 0x040fe20000000000 */
[----:B------:R-:W-:Y:S01]  /*10b0*/  ULEA UR8, UR6, UR8, 0xa ;  /* 0x0000000806087291 */ /* 0x000fe2000f8e503f */
[C---:B------:R-:W-:Y:S01]  /*10c0*/  ISETP.GE.AND P5, PT, R0.reuse, R3, PT ;  /* 0x000000030000720c */ /* 0x040fe20003fa6270 */
[----:B------:R-:W-:Y:S01]  /*10d0*/  ULOP3.LUT UR6, UR10, 0x10000, URZ, 0xfc, !UPT ;  /* 0x000100000a067892 */ /* 0x000fe2000f8efc3f */
[C---:B------:R-:W-:Y:S01]  /*10e0*/  IADD3 R3, R5.reuse, 0x18, RZ ;  /* 0x0000001805037810 */ /* 0x040fe20007ffe0ff */
[----:B------:R-:W-:Y:S01]  /*10f0*/  UMOV UR9, 0x40000040 ;  /* 0x4000004000097882 */ /* 0x000fe20000000000 */
[----:B------:R-:W-:Y:S01]  /*1100*/  UMOV UR15, 0x40000040 ;  /* 0x40000040000f7882 */ /* 0x000fe20000000000 */
[----:B------:R-:W-:Y:S01]  /*1110*/  UMOV UR13, UR9 ;  /* 0x00000009000d7c82 */ /* 0x000fe20008000000 */
[----:B------:R-:W-:Y:S01]  /*1120*/  UMOV UR12, UR8 ;  /* 0x00000008000c7c82 */ /* 0x000fe20008000000 */
[----:B------:R-:W-:Y:S01]  /*1130*/  UIADD3 UR16, UR8, 0x4, URZ ;  /* 0x0000000408107890 */ /* 0x000fe2000fffe03f */
[C---:B------:R-:W-:Y:S01]  /*1140*/  ISETP.GT.AND P6, PT, R0.reuse, R5, PT ;  /* 0x000000050000720c */ /* 0x040fe20003fc4270 */
[----:B------:R-:W-:Y:S01]  /*1150*/  UMOV UR14, UR6 ;  /* 0x00000006000e7c82 */ /* 0x000fe20008000000 */
[----:B------:R-:W-:Y:S01]  /*1160*/  UIADD3 UR18, UR6, 0x4, URZ ;  /* 0x0000000406127890 */ /* 0x000fe2000fffe03f */
[----:B------:R-:W-:Y:S01]  /*1170*/  HGMMA.64x128x16.F32 R24, gdesc[UR12], RZ, !UPT, gsb0 ;  /* 0x01e000000c1879f0 */ /* 0x000fe2000c0008ff */
[----:B------:R-:W-:Y:S01]  /*1180*/  UIADD3 UR12, UR8, 0x2, URZ ;  /* 0x00000002080c7890 */ /* 0x000fe2000fffe03f */
[C---:B------:R-:W-:Y:S01]  /*1190*/  ISETP.GE.AND P3, PT, R0.reuse, R7, PT ;  /* 0x000000070000720c */ /* 0x040fe20003f66270 */
[----:B------:R-:W-:Y:S01]  /*11a0*/  UIADD3 UR14, UR6, 0x2, URZ ;  /* 0x00000002060e7890 */ /* 0x000fe2000fffe03f */
[C---:B------:R-:W-:Y:S01]  /*11b0*/  IADD3 R11, R5.reuse, 0x10, RZ ;  /* 0x00000010050b7810 */ /* 0x040fe20007ffe0ff */
[----:B------:R-:W-:Y:S01]  /*11c0*/  UMOV UR13, 0x40000040 ;  /* 0x40000040000d7882 */ /* 0x000fe20000000000 */
[----:B------:R-:W-:Y:S01]  /*11d0*/  UMOV UR15, 0x40000040 ;  /* 0x40000040000f7882 */ /* 0x000fe20000000000 */
[----:B------:R-:W-:Y:S01]  /*11e0*/  UMOV UR17, 0x40000040 ;  /* 0x4000004000117882 */ /* 0x000fe20000000000 */
[----:B------:R-:W-:Y:S01]  /*11f0*/  UMOV UR19, 0x40000040 ;  /* 0x4000004000137882 */ /* 0x000fe20000000000 */
[----:B------:R-:W-:Y:S01]  /*1200*/  UIADD3 UR20, UR8, 0x6, URZ ;  /* 0x0000000608147890 */ /* 0x000fe2000fffe03f */
[----:B------:R-:W-:Y:S01]  /*1210*/  IADD3 R7, R5, 0x20, RZ ;  /* 0x0000002005077810 */ /* 0x000fe20007ffe0ff */
[----:B------:R-:W-:Y:S01]  /*1220*/  UIADD3 UR22, UR6, 0x6, URZ ;  /* 0x0000000606167890 */ /* 0x000fe2000fffe03f */
[C---:B------:R-:W-:Y:S01]  /*1230*/  IADD3 R2, R0.reuse, 0x8, RZ ;  /* 0x0000000800027810 */ /* 0x040fe20007ffe0ff */
[----:B------:R-:W-:Y:S01]  /*1240*/  UMOV UR21, 0x40000040 ;  /* 0x4000004000157882 */ /* 0x000fe20000000000 */
[----:B------:R-:W-:Y:S01]  /*1250*/  UMOV UR23, 0x40000040 ;  /* 0x4000004000177882 */ /* 0x000fe20000000000 */
[----:B------:R-:W-:Y:S01]  /*1260*/  UIADD3 UR24, UR8, 0x200, URZ ;  /* 0x0000020008187890 */ /* 0x000fe2000fffe03f */
[----:B------:R-:W-:Y:S01]  /*1270*/  ISETP.GE.AND P4, PT, R0, R11, PT ;  /* 0x0000000b0000720c */ /* 0x000fe20003f86270 */
[----:B------:R-:W-:Y:S01]  /*1280*/  UIADD3 UR26, UR6, 0x400, URZ ;  /* 0x00000400061a7890 */ /* 0x000fe2000fffe03f */
[----:B------:R-:W-:Y:S01]  /*1290*/  UMOV UR25, 0x40000040 ;  /* 0x4000004000197882 */ /* 0x000fe20000000000 */
[----:B------:R-:W-:Y:S01]  /*12a0*/  UMOV UR27, 0x40000040 ;  /* 0x40000040001b7882 */ /* 0x000fe20000000000 */
[----:B------:R-:W-:-:S02]  /*12b0*/  UIADD3 UR28, UR8, 0x202, URZ ;  /* 0x00000202081c7890 */ /* 0x000fc4000fffe03f */
[----:B------:R-:W-:Y:S01]  /*12c0*/  UIADD3 UR30, UR6, 0x402, URZ ;  /* 0x00000402061e7890 */ /* 0x000fe2000fffe03f */
[----:B------:R-:W-:Y:S01]  /*12d0*/  UMOV UR29, 0x40000040 ;  /* 0x40000040001d7882 */ /* 0x000fe20000000000 */
[----:B------:R-:W-:Y:S01]  /*12e0*/  UMOV UR31, 0x40000040 ;  /* 0x40000040001f7882 */ /* 0x000fe20000000000 */
[----:B------:R-:W-:Y:S02]  /*12f0*/  UIADD3 UR32, UR8, 0x204, URZ ;  /* 0x0000020408207890 */ /* 0x000fe4000fffe03f */
[----:B------:R-:W-:Y:S01]  /*1300*/  UIADD3 UR34, UR6, 0x404, URZ ;  /* 0x0000040406227890 */ /* 0x000fe2000fffe03f */
[----:B------:R-:W-:Y:S01]  /*1310*/  UMOV UR33, 0x40000040 ;  /* 0x4000004000217882 */ /* 0x000fe20000000000 */
[----:B------:R-:W-:Y:S01]  /*1320*/  UMOV UR35, 0x40000040 ;  /* 0x4000004000237882 */ /* 0x000fe20000000000 */
[----:B------:R-:W-:Y:S02]  /*1330*/  UIADD3 UR40, UR8, 0x206, URZ ;  /* 0x0000020608287890 */ /* 0x000fe4000fffe03f */
[----:B------:R-:W-:Y:S01]  /*1340*/  UIADD3 UR42, UR6, 0x406, URZ ;  /* 0x00000406062a7890 */ /* 0x000fe2000fffe03f */
[----:B------:R-:W-:Y:S01]  /*1350*/  UMOV UR41, 0x40000040 ;  /* 0x4000004000297882 */ /* 0x000fe20000000000 */
[----:B------:R-:W-:Y:S01]  /*1360*/  UMOV UR43, 0x40000040 ;  /* 0x40000040002b7882 */ /* 0x000fe20000000000 */
[----:B------:R-:W-:-:S04]  /*1370*/  USHF.L.U32 UR7, UR7, 0x3, URZ ;  /* 0x0000000307077899 */ /* 0x000fc8000800063f */
[----:B------:R-:W-:Y:S01]  /*1380*/  ULOP3.LUT UR7, UR7, 0x8, URZ, 0xc, !UPT ;  /* 0x0000000807077892 */ /* 0x000fe2000f8e0c3f */
[----:B------:R-:W-:Y:S02]  /*1390*/  WARPGROUP.DEPBAR.LE gsb0, 0x0 ;  /* 0x00008000000079c5 */ /* 0x000fe40000010000 */
[----:B------:R-:W-:-:S06]  /*13a0*/  WARPGROUP.ARRIVE ;  /* 0x00000000000079c5 */ /* 0x000fcc0000000000 */
[----:B------:R-:W-:Y:S01]  /*13b0*/  HGMMA.64x128x16.F32 R24, gdesc[UR12], R24, gsb0 ;  /* 0x01e000000c1879f0 */ /* 0x000fe20008000818 */
[----:B------:R-:W-:Y:S01]  /*13c0*/  ULDC UR14, c[0x0][0x604] ;  /* 0x00018100000e7ab9 */ /* 0x000fe20000000800 */
[----:B------:R-:W-:Y:S01]  /*13d0*/  ULDC UR15, c[0x0][0x604] ;  /* 0x00018100000f7ab9 */ /* 0x000fe20000000800 */
[----:B------:R-:W-:Y:S02]  /*13e0*/  WARPGROUP.DEPBAR.LE gsb0, 0x0 ;  /* 0x00008000000079c5 */ /* 0x000fe40000010000 */
[----:B------:R-:W-:-:S07]  /*13f0*/  WARPGROUP.ARRIVE ;  /* 0x00000000000079c5 */ /* 0x000fce0000000000 */
[----:B------:R-:W-:Y:S03]  /*1400*/  HGMMA.64x128x16.F32 R24, gdesc[UR16], R24, gsb0 ;  /* 0x01e00000101879f0 */ /* 0x000fe60008000818 */
        /* <DEDUP_REMOVED lines=16> */
[----:B------:R-:W-:Y:S02]  /*1510*/  FSEL R24, R24, -INF , P1 ;  /* 0xff80000018187808 */ /* 0x000fe40000800000 */
[----:B------:R-:W-:Y:S02]  /*1520*/  FSEL R30, R30, -INF , P1 ;  /* 0xff8000001e1e7808 */ /* 0x000fe40000800000 */
[----:B------:R-:W-:Y:S01]  /*1530*/  ISETP.GE.AND P1, PT, R0, R3, PT ;  /* 0x000000030000720c */ /* 0x000fe20003f26270 */
[----:B------:R-:W-:Y:S01]  /*1540*/  VIADD R3, R5, 0x19 ;  /* 0x0000001905037836 */ /* 0x000fe20000000000 */
[----:B------:R-:W-:-:S02]  /*1550*/  FSEL R25, R25, -INF , P6 ;  /* 0xff80000019197808 */ /* 0x000fc40003000000 */
[----:B------:R-:W-:Y:S02]  /*1560*/  FSEL R31, R31, -INF , P6 ;  /* 0xff8000001f1f7808 */ /* 0x000fe40003000000 */
[----:B------:R-:W-:Y:S02]  /*1570*/  ISETP.GE.AND P6, PT, R0, R3, PT ;  /* 0x000000030000720c */ /* 0x000fe40003fc6270 */
[----:B------:R-:W-:Y:S02]  /*1580*/  FSEL R28, R28, -INF , P2 ;  /* 0xff8000001c1c7808 */ /* 0x000fe40001000000 */
[----:B------:R-:W-:Y:S02]  /*1590*/  FSEL R34, R34, -INF , P2 ;  /* 0xff80000022227808 */ /* 0x000fe40001000000 */
[----:B------:R-:W-:Y:S02]  /*15a0*/  ISETP.GE.AND P2, PT, R0, R7, PT ;  /* 0x000000070000720c */ /* 0x000fe40003f46270 */
[----:B------:R-:W-:-:S02]  /*15b0*/  IADD3 R7, R5, 0x28, RZ ;  /* 0x0000002805077810 */ /* 0x000fc40007ffe0ff */
[----:B------:R-:W-:Y:S02]  /*15c0*/  FSEL R36, R36, -INF , P1 ;  /* 0xff80000024247808 */ /* 0x000fe40000800000 */
[----:B------:R-:W-:Y:S02]  /*15d0*/  FSEL R42, R42, -INF , P1 ;  /* 0xff8000002a2a7808 */ /* 0x000fe40000800000 */
[----:B------:R-:W-:Y:S02]  /*15e0*/  FSEL R37, R37, -INF , P6 ;  /* 0xff80000025257808 */ /* 0x000fe40003000000 */
[----:B------:R-:W-:Y:S02]  /*15f0*/  FSEL R43, R43, -INF , P6 ;  /* 0xff8000002b2b7808 */ /* 0x000fe40003000000 */
[CC--:B------:R-:W-:Y:S02]  /*1600*/  ISETP.GE.AND P1, PT, R2.reuse, R5.reuse, PT ;  /* 0x000000050200720c */ /* 0x0c0fe40003f26270 */
[----:B------:R-:W-:-:S02]  /*1610*/  ISETP.GT.AND P6, PT, R2, R5, PT ;  /* 0x000000050200720c */ /* 0x000fc40003fc4270 */
[----:B------:R-:W-:Y:S02]  /*1620*/  FSEL R32, R32, -INF , P4 ;  /* 0xff80000020207808 */ /* 0x000fe40002000000 */
[----:B------:R-:W-:Y:S02]  /*1630*/  FSEL R38, R38, -INF , P4 ;  /* 0xff80000026267808 */ /* 0x000fe40002000000 */
[----:B------:R-:W-:Y:S02]  /*1640*/  ISETP.GE.AND P4, PT, R0, R7, PT ;  /* 0x000000070000720c */ /* 0x000fe40003f86270 */
[----:B------:R-:W-:Y:S02]  /*1650*/  IADD3 R7, R5, 0x31, RZ ;  /* 0x0000003105077810 */ /* 0x000fe40007ffe0ff */
[----:B------:R-:W-:Y:S02]  /*1660*/  FSEL R26, R26, -INF , P1 ;  /* 0xff8000001a1a7808 */ /* 0x000fe40000800000 */
[----:B------:R-:W-:-:S02]  /*1670*/  FSEL R27, R27, -INF , P6 ;  /* 0xff8000001b1b7808 */ /* 0x000fc40003000000 */
[----:B------:R-:W-:Y:S02]  /*1680*/  ISETP.GE.AND P1, PT, R0, R7, PT ;  /* 0x000000070000720c */ /* 0x000fe40003f26270 */
[----:B------:R-:W-:Y:S02]  /*1690*/  FMNMX R7, R26, R27, !PT ;  /* 0x0000001b1a077209 */ /* 0x000fe40007800000 */
[----:B------:R-:W-:Y:S02]  /*16a0*/  IADD3 R3, R5, 0x21, RZ ;  /* 0x0000002105037810 */ /* 0x000fe40007ffe0ff */
[----:B------:R-:W-:Y:S02]  /*16b0*/  FMNMX R4, R30, R7, !PT ;  /* 0x000000071e047209 */ /* 0x000fe40007800000 */
[----:B------:R-:W-:Y:S02]  /*16c0*/  FSEL R29, R29, -INF , P3 ;  /* 0xff8000001d1d7808 */ /* 0x000fe40001800000 */
[----:B------:R-:W-:-:S02]  /*16d0*/  FMNMX R7, R31, R4, !PT ;  /* 0x000000041f077209 */ /* 0x000fc40007800000 */
[----:B------:R-:W-:Y:S02]  /*16e0*/  FSEL R35, R35, -INF , P3 ;  /* 0xff80000023237808 */ /* 0x000fe40001800000 */
[----:B------:R-:W-:Y:S02]  /*16f0*/  FMNMX R4, R34, R7, !PT ;  /* 0x0000000722047209 */ /* 0x000fe40007800000 */
[----:B------:R-:W-:Y:S01]  /*1700*/  ISETP.GE.AND P3, PT, R0, R3, PT ;  /* 0x000000030000720c */ /* 0x000fe20003f66270 */
[----:B------:R-:W-:Y:S01]  /*1710*/  VIADD R3, R5, 0x29 ;  /* 0x0000002905037836 */ /* 0x000fe20000000000 */
[----:B------:R-:W-:Y:S02]  /*1720*/  FMNMX R7, R35, R4, !PT ;  /* 0x0000000423077209 */ /* 0x000fe40007800000 */
[----:B------:R-:W-:Y:S02]  /*1730*/  FSEL R33, R33, -INF , P5 ;  /* 0xff80000021217808 */ /* 0x000fe40002800000 */
[----:B------:R-:W-:-:S02]  /*1740*/  FSEL R39, R39, -INF , P5 ;  /* 0xff80000027277808 */ /* 0x000fc40002800000 */
[----:B------:R-:W-:Y:S02]  /*1750*/  ISETP.GE.AND P5, PT, R0, R3, PT ;  /* 0x000000030000720c */ /* 0x000fe40003fa6270 */
[C---:B------:R-:W-:Y:S02]  /*1760*/  IADD3 R3, R5.reuse, 0x30, RZ ;  /* 0x0000003005037810 */ /* 0x040fe40007ffe0ff */
[----:B------:R-:W-:Y:S02]  /*1770*/  FMNMX R4, R38, R7, !PT ;  /* 0x0000000726047209 */ /* 0x000fe40007800000 */
[----:B------:R-:W-:Y:S01]  /*1780*/  ISETP.GE.AND P6, PT, R0, R3, PT ;  /* 0x000000030000720c */ /* 0x000fe20003fc6270 */
[----:B------:R-:W-:Y:S01]  /*1790*/  VIADD R3, R5, 0x38 ;  /* 0x0000003805037836 */ /* 0x000fe20000000000 */
[----:B------:R-:W-:Y:S02]  /*17a0*/  FMNMX R7, R39, R4, !PT ;  /* 0x0000000427077209 */ /* 0x000fe40007800000 */
[----:B------:R-:W-:-:S02]  /*17b0*/  FSEL R40, R40, -INF , P2 ;  /* 0xff80000028287808 */ /* 0x000fc40001000000 */
[----:B------:R-:W-:Y:S02]  /*17c0*/  FMNMX R4, R42, R7, !PT ;  /* 0x000000072a047209 */ /* 0x000fe40007800000 */
[----:B------:R-:W-:Y:S02]  /*17d0*/  FSEL R46, R46, -INF , P2 ;  /* 0xff8000002e2e7808 */ /* 0x000fe40001000000 */
[----:B------:R-:W-:Y:S02]  /*17e0*/  ISETP.GE.AND P2, PT, R0, R3, PT ;  /* 0x000000030000720c */ /* 0x000fe40003f46270 */
[----:B------:R-:W-:Y:S02]  /*17f0*/  IADD3 R3, R5, 0x39, RZ ;  /* 0x0000003905037810 */ /* 0x000fe40007ffe0ff */
[----:B------:R-:W-:Y:S02]  /*1800*/  FMNMX R7, R43, R4, !PT ;  /* 0x000000042b077209 */ /* 0x000fe40007800000 */
[----:B------:R-:W-:-:S02]  /*1810*/  FSEL R41, R41, -INF , P3 ;  /* 0xff80000029297808 */ /* 0x000fc40001800000 */
[----:B------:R-:W-:Y:S02]  /*1820*/  FSEL R47, R47, -INF , P3 ;  /* 0xff8000002f2f7808 */ /* 0x000fe40001800000 */
[----:B------:R-:W-:Y:S02]  /*1830*/  ISETP.GE.AND P3, PT, R0, R3, PT ;  /* 0x000000030000720c */ /* 0x000fe40003f66270 */
[----:B------:R-:W-:Y:S02]  /*1840*/  IADD3 R3, R5, 0x40, RZ ;  /* 0x0000004005037810 */ /* 0x000fe40007ffe0ff */
[----:B------:R-:W-:Y:S02]  /*1850*/  FMNMX R4, R46, R7, !PT ;  /* 0x000000072e047209 */ /* 0x000fe40007800000 */
[----:B------:R-:W-:Y:S02]  /*1860*/  FSEL R44, R44, -INF , P4 ;  /* 0xff8000002c2c7808 */ /* 0x000fe40002000000 */
[----:B------:R-:W-:-:S02]  /*1870*/  FSEL R50, R50, -INF , P4 ;  /* 0xff80000032327808 */ /* 0x000fc40002000000 */
[----:B------:R-:W-:Y:S02]  /*1880*/  ISETP.GE.AND P4, PT, R0, R3, PT ;  /* 0x000000030000720c */ /* 0x000fe40003f86270 */
[----:B------:R-:W-:Y:S02]  /*1890*/  FMNMX R7, R47, R4, !PT ;  /* 0x000000042f077209 */ /* 0x000fe40007800000 */
[----:B------:R-:W-:Y:S02]  /*18a0*/  IADD3 R3, R5, 0x41, RZ ;  /* 0x0000004105037810 */ /* 0x000fe40007ffe0ff */
[----:B------:R-:W-:Y:S02]  /*18b0*/  FSEL R45, R45, -INF , P5 ;  /* 0xff8000002d2d7808 */ /* 0x000fe40002800000 */
[----:B------:R-:W-:Y:S02]  /*18c0*/  FSEL R51, R51, -INF , P5 ;  /* 0xff80000033337808 */ /* 0x000fe40002800000 */
[----:B------:R-:W-:-:S02]  /*18d0*/  FMNMX R4, R50, R7, !PT ;  /* 0x0000000732047209 */ /* 0x000fc40007800000 */
[----:B------:R-:W-:Y:S01]  /*18e0*/  ISETP.GE.AND P5, PT, R0, R3, PT ;  /* 0x000000030000720c */ /* 0x000fe20003fa6270 */
[----:B------:R-:W-:Y:S01]  /*18f0*/  VIADD R3, R5, 0x48 ;  /* 0x0000004805037836 */ /* 0x000fe20000000000 */
[----:B------:R-:W-:Y:S02]  /*1900*/  FMNMX R7, R24, R25, !PT ;  /* 0x0000001918077209 */ /* 0x000fe40007800000 */
[----:B------:R-:W-:Y:S02]  /*1910*/  FMNMX R11, R51, R4, !PT ;  /* 0x00000004330b7209 */ /* 0x000fe40007800000 */
[----:B------:R-:W-:Y:S02]  /*1920*/  FMNMX R4, R28, R7, !PT ;  /* 0x000000071c047209 */ /* 0x000fe40007800000 */
[----:B------:R-:W-:Y:S02]  /*1930*/  FSEL R48, R48, -INF , P6 ;  /* 0xff80000030307808 */ /* 0x000fe40003000000 */
[----:B------:R-:W-:-:S02]  /*1940*/  FSEL R54, R54, -INF , P6 ;  /* 0xff80000036367808 */ /* 0x000fc40003000000 */
[C---:B------:R-:W-:Y:S02]  /*1950*/  ISETP.GE.AND P6, PT, R0.reuse, R3, PT ;  /* 0x000000030000720c */ /* 0x040fe40003fc6270 */
[----:B------:R-:W-:Y:S02]  /*1960*/  IADD3 R3, R5, 0x49, RZ ;  /* 0x0000004905037810 */ /* 0x000fe40007ffe0ff */
[----:B------:R-:W-:Y:S02]  /*1970*/  FMNMX R7, R29, R4, !PT ;  /* 0x000000041d077209 */ /* 0x000fe40007800000 */
[----:B------:R-:W-:Y:S02]  /*1980*/  FSEL R49, R49, -INF , P1 ;  /* 0xff80000031317808 */ /* 0x000fe40000800000 */
[----:B------:R-:W-:Y:S02]  /*1990*/  FSEL R55, R55, -INF , P1 ;  /* 0xff80000037377808 */ /* 0x000fe40000800000 */
[----:B------:R-:W-:-:S02]  /*19a0*/  ISETP.GE.AND P1, PT, R0, R3, PT ;  /* 0x000000030000720c */ /* 0x000fc40003f26270 */
[----:B------:R-:W-:Y:S02]  /*19b0*/  IADD3 R3, R5, 0x50, RZ ;  /* 0x0000005005037810 */ /* 0x000fe40007ffe0ff */
[----:B------:R-:W-:Y:S02]  /*19c0*/  FMNMX R4, R32, R7, !PT ;  /* 0x0000000720047209 */ /* 0x000fe40007800000 */
[----:B------:R-:W-:Y:S02]  /*19d0*/  FMNMX R6, R54, R11, !PT ;  /* 0x0000000b36067209 */ /* 0x000fe40007800000 */
[----:B------:R-:W-:Y:S02]  /*19e0*/  FSEL R52, R52, -INF , P2 ;  /* 0xff80000034347808 */ /* 0x000fe40001000000 */
[----:B------:R-:W-:Y:S02]  /*19f0*/  FSEL R58, R58, -INF , P2 ;  /* 0xff8000003a3a7808 */ /* 0x000fe40001000000 */
[----:B------:R-:W-:-:S02]  /*1a00*/  ISETP.GE.AND P2, PT, R0, R3, PT ;  /* 0x000000030000720c */ /* 0x000fc40003f46270 */
[----:B------:R-:W-:Y:S02]  /*1a10*/  FMNMX R7, R33, R4, !PT ;  /* 0x0000000421077209 */ /* 0x000fe40007800000 */
[----:B------:R-:W-:Y:S02]  /*1a20*/  IADD3 R3, R5, 0x51, RZ ;  /* 0x0000005105037810 */ /* 0x000fe40007ffe0ff */
[----:B------:R-:W-:Y:S02]  /*1a30*/  FMNMX R11, R55, R6, !PT ;  /* 0x00000006370b7209 */ /* 0x000fe40007800000 */
[----:B------:R-:W-:Y:S02]  /*1a40*/  FSEL R53, R53, -INF , P3 ;  /* 0xff80000035357808 */ /* 0x000fe40001800000 */
[----:B------:R-:W-:Y:S02]  /*1a50*/  FSEL R59, R59, -INF , P3 ;  /* 0xff8000003b3b7808 */ /* 0x000fe40001800000 */
[----:B------:R-:W-:-:S02]  /*1a60*/  FMNMX R4, R36, R7, !PT ;  /* 0x0000000724047209 */ /* 0x000fc40007800000 */
[----:B------:R-:W-:Y:S01]  /*1a70*/  ISETP.GE.AND P3, PT, R0, R3, PT ;  /* 0x000000030000720c */ /* 0x000fe20003f66270 */
[----:B------:R-:W-:Y:S01]  /*1a80*/  VIADD R3, R5, 0x58 ;  /* 0x0000005805037836 */ /* 0x000fe20000000000 */
[----:B------:R-:W-:Y:S02]  /*1a90*/  FMNMX R6, R58, R11, !PT ;  /* 0x0000000b3a067209 */ /* 0x000fe40007800000 */
[----:B------:R-:W-:Y:S02]  /*1aa0*/  FMNMX R7, R37, R4, !PT ;  /* 0x0000000425077209 */ /* 0x000fe40007800000 */
[----:B------:R-:W-:Y:S02]  /*1ab0*/  FSEL R56, R56, -INF , P4 ;  /* 0xff80000038387808 */ /* 0x000fe40002000000 */
[----:B------:R-:W-:Y:S02]  /*1ac0*/  FSEL R62, R62, -INF , P4 ;  /* 0xff8000003e3e7808 */ /* 0x000fe40002000000 */
[----:B------:R-:W-:-:S02]  /*1ad0*/  FMNMX R11, R59, R6, !PT ;  /* 0x000000063b0b7209 */ /* 0x000fc40007800000 */
[----:B------:R-:W-:Y:S02]  /*1ae0*/  ISETP.GE.AND P4, PT, R0, R3, PT ;  /* 0x000000030000720c */ /* 0x000fe40003f86270 */
[----:B------:R-:W-:Y:S02]  /*1af0*/  IADD3 R3, R5, 0x59, RZ ;  /* 0x0000005905037810 */ /* 0x000fe40007ffe0ff */
[----:B------:R-:W-:Y:S02]  /*1b00*/  FMNMX R4, R40, R7, !PT ;  /* 0x0000000728047209 */ /* 0x000fe40007800000 */
[----:B------:R-:W-:Y:S02]  /*1b10*/  FSEL R63, R63, -INF , P5 ;  /* 0xff8000003f3f7808 */ /* 0x000fe40002800000 */
[----:B------:R-:W-:Y:S02]  /*1b20*/  FMNMX R6, R62, R11, !PT ;  /* 0x0000000b3e067209 */ /* 0x000fe40007800000 */
[----:B------:R-:W-:-:S02]  /*1b30*/  FSEL R57, R57, -INF , P5 ;  /* 0xff80000039397808 */ /* 0x000fc40002800000 */
[----:B------:R-:W-:Y:S02]  /*1b40*/  ISETP.GE.AND P5, PT, R0, R3, PT ;  /* 0x000000030000720c */ /* 0x000fe40003fa6270 */
[----:B------:R-:W-:Y:S02]  /*1b50*/  FMNMX R7, R41, R4, !PT ;  /* 0x0000000429077209 */ /* 0x000fe40007800000 */
[----:B------:R-:W-:Y:S02]  /*1b60*/  IADD3 R3, R5, 0x60, RZ ;  /* 0x0000006005037810 */ /* 0x000fe40007ffe0ff */
[----:B------:R-:W-:Y:S02]  /*1b70*/  FSEL R66, R66, -INF , P6 ;  /* 0xff80000042427808 */ /* 0x000fe40003000000 */
[----:B------:R-:W-:Y:S02]  /*1b80*/  FMNMX R11, R63, R6, !PT ;  /* 0x000000063f0b7209 */ /* 0x000fe40007800000 */
[----:B------:R-:W-:-:S02]  /*1b90*/  FSEL R60, R60, -INF , P6 ;  /* 0xff8000003c3c7808 */ /* 0x000fc40003000000 */
[----:B------:R-:W-:Y:S02]  /*1ba0*/  FMNMX R4, R44, R7, !PT ;  /* 0x000000072c047209 */ /* 0x000fe40007800000 */
[----:B------:R-:W-:Y:S02]  /*1bb0*/  ISETP.GE.AND P6, PT, R0, R3, PT ;  /* 0x000000030000720c */ /* 0x000fe40003fc6270 */
[----:B------:R-:W-:Y:S02]  /*1bc0*/  IADD3 R3, R5, 0x61, RZ ;  /* 0x0000006105037810 */ /* 0x000fe40007ffe0ff */
[----:B------:R-:W-:Y:S02]  /*1bd0*/  FSEL R67, R67, -INF , P1 ;  /* 0xff80000043437808 */ /* 0x000fe40000800000 */
[----:B------:R-:W-:Y:S02]  /*1be0*/  FMNMX R6, R66, R11, !PT ;  /* 0x0000000b42067209 */ /* 0x000fe40007800000 */
[----:B------:R-:W-:-:S02]  /*1bf0*/  FMNMX R7, R45, R4, !PT ;  /* 0x000000042d077209 */ /* 0x000fc40007800000 */
[----:B------:R-:W-:Y:S02]  /*1c00*/  FSEL R61, R61, -INF , P1 ;  /* 0xff8000003d3d7808 */ /* 0x000fe40000800000 */
[----:B------:R-:W-:Y:S01]  /*1c10*/  ISETP.GE.AND P1, PT, R0, R3, PT ;  /* 0x000000030000720c */ /* 0x000fe20003f26270 */
[----:B------:R-:W-:Y:S01]  /*1c20*/  VIADD R3, R5, 0x68 ;  /* 0x0000006805037836 */ /* 0x000fe20000000000 */
[----:B------:R-:W-:Y:S02]  /*1c30*/  FSEL R70, R70, -INF , P2 ;  /* 0xff80000046467808 */ /* 0x000fe40001000000 */
[----:B------:R-:W-:Y:S02]  /*1c40*/  FMNMX R11, R67, R6, !PT ;  /* 0x00000006430b7209 */ /* 0x000fe40007800000 */
[----:B------:R-:W-:Y:S02]  /*1c50*/  FMNMX R4, R48, R7, !PT ;  /* 0x0000000730047209 */ /* 0x000fe40007800000 */
[----:B------:R-:W-:-:S02]  /*1c60*/  FSEL R71, R71, -INF , P3 ;  /* 0xff80000047477808 */ /* 0x000fc40001800000 */
[----:B------:R-:W-:Y:S02]  /*1c70*/  FMNMX R6, R70, R11, !PT ;  /* 0x0000000b46067209 */ /* 0x000fe40007800000 */
[----:B------:R-:W-:Y:S02]  /*1c80*/  FSEL R64, R64, -INF , P2 ;  /* 0xff80000040407808 */ /* 0x000fe40001000000 */
[----:B------:R-:W-:Y:S02]  /*1c90*/  ISETP.GE.AND P2, PT, R0, R3, PT ;  /* 0x000000030000720c */ /* 0x000fe40003f46270 */
[----:B------:R-:W-:Y:S02]  /*1ca0*/  FMNMX R7, R49, R4, !PT ;  /* 0x0000000431077209 */ /* 0x000fe40007800000 */
[----:B------:R-:W-:Y:S02]  /*1cb0*/  IADD3 R3, R5, 0x69, RZ ;  /* 0x0000006905037810 */ /* 0x000fe40007ffe0ff */
[----:B------:R-:W-:-:S02]  /*1cc0*/  FSEL R74, R74, -INF , P4 ;  /* 0xff8000004a4a7808 */ /* 0x000fc40002000000 */
[----:B------:R-:W-:Y:S02]  /*1cd0*/  FMNMX R11, R71, R6, !PT ;  /* 0x00000006470b7209 */ /* 0x000fe40007800000 */
[----:B------:R-:W-:Y:S02]  /*1ce0*/  FSEL R65, R65, -INF , P3 ;  /* 0xff80000041417808 */ /* 0x000fe40001800000 */
[----:B------:R-:W-:Y:S02]  /*1cf0*/  FMNMX R4, R52, R7, !PT ;  /* 0x0000000734047209 */ /* 0x000fe40007800000 */
[----:B------:R-:W-:Y:S02]  /*1d00*/  ISETP.GE.AND P3, PT, R0, R3, PT ;  /* 0x000000030000720c */ /* 0x000fe40003f66270 */
[----:B------:R-:W-:Y:S02]  /*1d10*/  IADD3 R3, R5, 0x70, RZ ;  /* 0x0000007005037810 */ /* 0x000fe40007ffe0ff */
[----:B------:R-:W-:-:S02]  /*1d20*/  FSEL R75, R75, -INF , P5 ;  /* 0xff8000004b4b7808 */ /* 0x000fc40002800000 */
[----:B------:R-:W-:Y:S02]  /*1d30*/  FMNMX R6, R74, R11, !PT ;  /* 0x0000000b4a067209 */ /* 0x000fe40007800000 */
[----:B------:R-:W-:Y:S02]  /*1d40*/  FMNMX R7, R53, R4, !PT ;  /* 0x0000000435077209 */ /* 0x000fe40007800000 */
[----:B------:R-:W-:Y:S02]  /*1d50*/  FSEL R68, R68, -INF , P4 ;  /* 0xff80000044447808 */ /* 0x000fe40002000000 */
[----:B------:R-:W-:Y:S02]  /*1d60*/  FSEL R78, R78, -INF , P6 ;  /* 0xff8000004e4e7808 */ /* 0x000fe40003000000 */
[----:B------:R-:W-:Y:S02]  /*1d70*/  FMNMX R11, R75, R6, !PT ;  /* 0x000000064b0b7209 */ /* 0x000fe40007800000 */
[----:B------:R-:W-:-:S02]  /*1d80*/  ISETP.GE.AND P4, PT, R0, R3, PT ;  /* 0x000000030000720c */ /* 0x000fc40003f86270 */
[----:B------:R-:W-:Y:S02]  /*1d90*/  IADD3 R3, R5, 0x71, RZ ;  /* 0x0000007105037810 */ /* 0x000fe40007ffe0ff */
[----:B------:R-:W-:Y:S02]  /*1da0*/  FMNMX R4, R56, R7, !PT ;  /* 0x0000000738047209 */ /* 0x000fe40007800000 */
[----:B------:R-:W-:Y:S02]  /*1db0*/  FSEL R79, R79, -INF , P1 ;  /* 0xff8000004f4f7808 */ /* 0x000fe40000800000 */
[----:B------:R-:W-:Y:S02]  /*1dc0*/  FMNMX R6, R78, R11, !PT ;  /* 0x0000000b4e067209 */ /* 0x000fe40007800000 */
[----:B------:R-:W-:Y:S02]  /*1dd0*/  FSEL R69, R69, -INF , P5 ;  /* 0xff80000045457808 */ /* 0x000fe40002800000 */
[----:B------:R-:W-:-:S02]  /*1de0*/  ISETP.GE.AND P5, PT, R0, R3, PT ;  /* 0x000000030000720c */ /* 0x000fc40003fa6270 */
[----:B------:R-:W-:Y:S02]  /*1df0*/  FMNMX R3, R57, R4, !PT ;  /* 0x0000000439037209 */ /* 0x000fe40007800000 */
[----:B------:R-:W-:Y:S02]  /*1e00*/  FSEL R82, R82, -INF , P2 ;  /* 0xff80000052527808 */ /* 0x000fe40001000000 */
[----:B------:R-:W-:Y:S02]  /*1e10*/  FMNMX R11, R79, R6, !PT ;  /* 0x000000064f0b7209 */ /* 0x000fe40007800000 */
[----:B------:R-:W-:Y:S02]  /*1e20*/  FMNMX R4, R60, R3, !PT ;  /* 0x000000033c047209 */ /* 0x000fe40007800000 */
[----:B------:R-:W-:Y:S02]  /*1e30*/  FSEL R83, R83, -INF , P3 ;  /* 0xff80000053537808 */ /* 0x000fe40001800000 */
[----:B------:R-:W-:-:S02]  /*1e40*/  FMNMX R6, R82, R11, !PT ;  /* 0x0000000b52067209 */ /* 0x000fc40007800000 */
[----:B------:R-:W-:Y:S02]  /*1e50*/  FMNMX R3, R61, R4, !PT ;  /* 0x000000043d037209 */ /* 0x000fe40007800000 */
[----:B------:R-:W-:Y:S02]  /*1e60*/  FSEL R86, R86, -INF , P4 ;  /* 0xff80000056567808 */ /* 0x000fe40002000000 */
[----:B------:R-:W-:Y:S02]  /*1e70*/  FMNMX R7, R83, R6, !PT ;  /* 0x0000000653077209 */ /* 0x000fe40007800000 */
[----:B------:R-:W-:Y:S02]  /*1e80*/  FMNMX R4, R64, R3, !PT ;  /* 0x0000000340047209 */ /* 0x000fe40007800000 */
[----:B------:R-:W-:Y:S02]  /*1e90*/  FSEL R87, R87, -INF , P5 ;  /* 0xff80000057577808 */ /* 0x000fe40002800000 */
[----:B------:R-:W-:-:S02]  /*1ea0*/  FMNMX R6, R86, R7, !PT ;  /* 0x0000000756067209 */ /* 0x000fc40007800000 */
[----:B------:R-:W-:Y:S02]  /*1eb0*/  FMNMX R3, R65, R4, !PT ;  /* 0x0000000441037209 */ /* 0x000fe40007800000 */
[----:B------:R-:W-:Y:S02]  /*1ec0*/  FMNMX R6, R87, R6, !PT ;  /* 0x0000000657067209 */ /* 0x000fe40007800000 */
[----:B------:R-:W-:Y:S02]  /*1ed0*/  FMNMX R4, R68, R3, !PT ;  /* 0x0000000344047209 */ /* 0x000fe40007800000 */
[----:B------:R-:W-:Y:S01]  /*1ee0*/  FSEL R72, R72, -INF , P6 ;  /* 0xff80000048487808 */ /* 0x000fe20003000000 */
[----:B------:R-:W1:Y:S01]  /*1ef0*/  SHFL.BFLY PT, R11, R6, 0x1, 0x1f ;  /* 0x0c201f00060b7f89 */ /* 0x000e6200000e0000 */
[----:B------:R-:W-:Y:S02]  /*1f00*/  FMNMX R3, R69, R4, !PT ;  /* 0x0000000445037209 */ /* 0x000fe40007800000 */
[----:B------:R-:W-:-:S02]  /*1f10*/  FSEL R73, R73, -INF , P1 ;  /* 0xff80000049497808 */ /* 0x000fc40000800000 */
[----:B------:R-:W-:Y:S02]  /*1f20*/  FMNMX R4, R72, R3, !PT ;  /* 0x0000000348047209 */ /* 0x000fe40007800000 */
[----:B------:R-:W-:Y:S02]  /*1f30*/  FSEL R76, R76, -INF , P2 ;  /* 0xff8000004c4c7808 */ /* 0x000fe40001000000 */
[----:B------:R-:W-:Y:S02]  /*1f40*/  FMNMX R7, R73, R4, !PT ;  /* 0x0000000449077209 */ /* 0x000fe40007800000 */
[----:B------:R-:W-:Y:S02]  /*1f50*/  FSEL R77, R77, -INF , P3 ;  /* 0xff8000004d4d7808 */ /* 0x000fe40001800000 */
[----:B------:R-:W-:Y:S02]  /*1f60*/  FMNMX R4, R76, R7, !PT ;  /* 0x000000074c047209 */ /* 0x000fe40007800000 */
[----:B------:R-:W-:-:S02]  /*1f70*/  IADD3 R3, R5, 0x78, RZ ;  /* 0x0000007805037810 */ /* 0x000fc40007ffe0ff */
[----:B------:R-:W-:Y:S02]  /*1f80*/  FSEL R80, R80, -INF , P4 ;  /* 0xff80000050507808 */ /* 0x000fe40002000000 */
[----:B------:R-:W-:Y:S02]  /*1f90*/  FMNMX R7, R77, R4, !PT ;  /* 0x000000044d077209 */ /* 0x000fe40007800000 */
[----:B------:R-:W-:Y:S01]  /*1fa0*/  ISETP.GE.AND P1, PT, R0, R3, PT ;  /* 0x000000030000720c */ /* 0x000fe20003f26270 */
[----:B------:R-:W-:Y:S01]  /*1fb0*/  VIADD R3, R5, 0x79 ;  /* 0x0000007905037836 */ /* 0x000fe20000000000 */
[----:B------:R-:W-:Y:S02]  /*1fc0*/  FSEL R81, R81, -INF , P5 ;  /* 0xff80000051517808 */ /* 0x000fe40002800000 */
[----:B------:R-:W-:Y:S02]  /*1fd0*/  FMNMX R4, R80, R7, !PT ;  /* 0x0000000750047209 */ /* 0x000fe40007800000 */
[----:B-1----:R-:W-:-:S02]  /*1fe0*/  FMNMX R11, R6, R11, !PT ;  /* 0x0000000b060b7209 */ /* 0x002fc40007800000 */
[----:B------:R-:W-:Y:S02]  /*1ff0*/  ISETP.GE.AND P2, PT, R0, R3, PT ;  /* 0x000000030000720c */ /* 0x000fe40003f46270 */
[----:B------:R-:W-:Y:S01]  /*2000*/  FSEL R84, R84, -INF , P1 ;  /* 0xff80000054547808 */ /* 0x000fe20000800000 */
[----:B------:R-:W1:Y:S01]  /*2010*/  SHFL.BFLY PT, R6, R11, 0x2, 0x1f ;  /* 0x0c401f000b067f89 */ /* 0x000e6200000e0000 */
[----:B------:R-:W-:Y:S02]  /*2020*/  FMNMX R3, R81, R4, !PT ;  /* 0x0000000451037209 */ /* 0x000fe40007800000 */
[----:B------:R-:W-:Y:S02]  /*2030*/  FSEL R85, R85, -INF , P2 ;  /* 0xff80000055557808 */ /* 0x000fe40001000000 */
[----:B------:R-:W-:-:S04]  /*2040*/  FMNMX R4, R84, R3, !PT ;  /* 0x0000000354047209 */ /* 0x000fc80007800000 */
[----:B------:R-:W-:-:S05]  /*2050*/  FMNMX R4, R85, R4, !PT ;  /* 0x0000000455047209 */ /* 0x000fca0007800000 */
[----:B------:R-:W2:Y:S01]  /*2060*/  SHFL.BFLY PT, R3, R4, 0x1, 0x1f ;  /* 0x0c201f0004037f89 */ /* 0x000ea200000e0000 */
[----:B-1----:R-:W-:-:S04]  /*2070*/  FMNMX R7, R11, R6, !PT ;  /* 0x000000060b077209 */ /* 0x002fc80007800000 */
[----:B------:R-:W-:-:S04]  /*2080*/  FSETP.NEU.AND P1, PT, R7, -INF , PT ;  /* 0xff8000000700780b */ /* 0x000fc80003f2d000 */
[----:B------:R-:W-:-:S05]  /*2090*/  FSEL R6, R7, RZ, P1 ;  /* 0x000000ff07067208 */ /* 0x000fca0000800000 */
[----:B------:R-:W-:Y:S01]  /*20a0*/  FMUL R10, R6, UR14 ;  /* 0x0000000e060a7c20 */ /* 0x000fe20008400000 */
[----:B--2---:R-:W-:Y:S01]  /*20b0*/  FMNMX R3, R4, R3, !PT ;  /* 0x0000000304037209 */ /* 0x004fe20007800000 */
[----:B------:R-:W-:Y:S02]  /*20c0*/  ULDC UR14, c[0x0][0x604] ;  /* 0x00018100000e7ab9 */ /* 0x000fe40000000800 */
[--C-:B------:R-:W-:Y:S01]  /*20d0*/  FFMA R11, R26, UR14, -R10.reuse ;  /* 0x0000000e1a0b7c23 */ /* 0x100fe2000800080a */
[----:B------:R-:W-:Y:S01]  /*20e0*/  ULDC UR14, c[0x0][0x604] ;  /* 0x00018100000e7ab9 */ /* 0x000fe20000000800 */
[----:B------:R-:W1:Y:S01]  /*20f0*/  SHFL.BFLY PT, R6, R3, 0x2, 0x1f ;  /* 0x0c401f0003067f89 */ /* 0x000e6200000e0000 */
[--C-:B------:R-:W-:Y:S01]  /*2100*/  FFMA R12, R27, UR14, -R10.reuse ;  /* 0x0000000e1b0c7c23 */ /* 0x100fe2000800080a */
[----:B------:R-:W-:Y:S01]  /*2110*/  ULDC UR14, c[0x0][0x604] ;  /* 0x00018100000e7ab9 */ /* 0x000fe20000000800 */
[----:B------:R-:W-:Y:S01]  /*2120*/  FSETP.GEU.AND P1, PT, R11, -126, PT ;  /* 0xc2fc00000b00780b */ /* 0x000fe20003f2e000 */
        /* <DEDUP_REMOVED lines=12> */
[----:B------:R-:W-:Y:S01]  /*21f0*/  @!P1 FMUL R11, R11, 0.5 ;  /* 0x3f0000000b0b9820 */ /* 0x000fe20000400000 */
[--C-:B------:R-:W-:Y:S01]  /*2200*/  FFMA R31, R38, UR14, -R10.reuse ;  /* 0x0000000e261f7c23 */ /* 0x100fe2000800080a */
[----:B------:R-:W-:Y:S01]  /*2210*/  ULDC UR14, c[0x0][0x604] ;  /* 0x00018100000e7ab9 */ /* 0x000fe20000000800 */
[----:B------:R-:W-:Y:S01]  /*2220*/  @!P4 FMUL R12, R12, 0.5 ;  /* 0x3f0000000c0cc820 */ /* 0x000fe20000400000 */
[--C-:B------:R-:W-:Y:S01]  /*2230*/  FFMA R18, R39, UR14, -R10.reuse ;  /* 0x0000000e27127c23 */ /* 0x100fe2000800080a */
[----:B------:R-:W-:Y:S01]  /*2240*/  ULDC UR14, c[0x0][0x604] ;  /* 0x00018100000e7ab9 */ /* 0x000fe20000000800 */
[----:B------:R-:W2:Y:S01]  /*2250*/  MUFU.EX2 R11, R11 ;  /* 0x0000000b000b7308 */ /* 0x000ea20000000800 */
[----:B------:R-:W-:Y:S01]  /*2260*/  @!P3 FMUL R27, R27, 0.5 ;  /* 0x3f0000001b1bb820 */ /* 0x000fe20000400000 */
[----:B-1----:R-:W-:Y:S01]  /*2270*/  FMNMX R6, R3, R6, !PT ;  /* 0x0000000603067209 */ /* 0x002fe20007800000 */
[----:B------:R-:W-:Y:S01]  /*2280*/  @!P2 FMUL R14, R14, 0.5 ;  /* 0x3f0000000e0ea820 */ /* 0x000fe20000400000 */
[--C-:B------:R-:W-:Y:S01]  /*2290*/  FFMA R15, R42, UR14, -R10.reuse ;  /* 0x0000000e2a0f7c23 */ /* 0x100fe2000800080a */
[----:B------:R-:W-:Y:S01]  /*22a0*/  ULDC UR14, c[0x0][0x604] ;  /* 0x00018100000e7ab9 */ /* 0x000fe20000000800 */
[C---:B------:R-:W-:Y:S01]  /*22b0*/  FSETP.NEU.AND P5, PT, R6.reuse, -INF , PT ;  /* 0xff8000000600780b */ /* 0x040fe20003fad000 */
[----:B------:R-:W-:Y:S01]  /*22c0*/  @!P6 FMUL R13, R13, 0.5 ;  /* 0x3f0000000d0de820 */ /* 0x000fe20000400000 */
[----:B------:R-:W1:Y:S01]  /*22d0*/  MUFU.EX2 R12, R12 ;  /* 0x0000000c000c7308 */ /* 0x000e620000000800 */
[--C-:B------:R-:W-:Y:S01]  /*22e0*/  FFMA R20, R43, UR14, -R10.reuse ;  /* 0x0000000e2b147c23 */ /* 0x100fe2000800080a */
[----:B------:R-:W-:Y:S01]  /*22f0*/  FSEL R3, R6, RZ, P5 ;  /* 0x000000ff06037208 */ /* 0x000fe20002800000 */
[----:B------:R-:W-:Y:S01]  /*2300*/  ULDC UR14, c[0x0][0x604] ;  /* 0x00018100000e7ab9 */ /* 0x000fe20000000800 */
[----:B------:R-:W-:Y:S01]  /*2310*/  FSETP.GEU.AND P5, PT, R16, -126, PT ;  /* 0xc2fc00001000780b */ /* 0x000fe20003fae000 */
[----:B------:R-:W-:Y:S01]  /*2320*/  FFMA R35, R46, UR14, -R10 ;  /* 0x0000000e2e237c23 */ /* 0x000fe2000800080a */
[----:B------:R-:W-:-:S02]  /*2330*/  ULDC UR14, c[0x0][0x604] ;  /* 0x00018100000e7ab9 */ /* 0x000fc40000000800 */
[----:B------:R-:W3:Y:S01]  /*2340*/  MUFU.EX2 R13, R13 ;  /* 0x0000000d000d7308 */ /* 0x000ee20000000800 */
[----:B--2---:R-:W-:Y:S01]  /*2350*/  @!P1 FMUL R11, R11, R11 ;  /* 0x0000000b0b0b9220 */ /* 0x004fe20000400000 */
[----:B------:R-:W-:Y:S01]  /*2360*/  FSETP.GEU.AND P1, PT, R31, -126, PT ;  /* 0xc2fc00001f00780b */ /* 0x000fe20003f2e000 */
[--C-:B------:R-:W-:Y:S01]  /*2370*/  FFMA R22, R47, UR14, -R10.reuse ;  /* 0x0000000e2f167c23 */ /* 0x100fe2000800080a */
[----:B------:R-:W-:Y:S02]  /*2380*/  ULDC UR14, c[0x0][0x604] ;  /* 0x00018100000e7ab9 */ /* 0x000fe40000000800 */
[--C-:B------:R-:W-:Y:S01]  /*2390*/  FFMA R17, R50, UR14, -R10.reuse ;  /* 0x0000000e32117c23 */ /* 0x100fe2000800080a */
[----:B------:R-:W-:Y:S01]  /*23a0*/  ULDC UR14, c[0x0][0x604] ;  /* 0x00018100000e7ab9 */ /* 0x000fe20000000800 */
[----:B------:R-:W2:Y:S01]  /*23b0*/  MUFU.EX2 R14, R14 ;  /* 0x0000000e000e7308 */ /* 0x000ea20000000800 */
[----:B------:R-:W-:Y:S01]  /*23c0*/  @!P5 FMUL R16, R16, 0.5 ;  /* 0x3f0000001010d820 */ /* 0x000fe20000400000 */
[----:B-1----:R-:W-:Y:S01]  /*23d0*/  @!P4 FMUL R12, R12, R12 ;  /* 0x0000000c0c0cc220 */ /* 0x002fe20000400000 */
[----:B------:R-:W-:Y:S01]  /*23e0*/  FSETP.GEU.AND P4, PT, R18, -126, PT ;  /* 0xc2fc00001200780b */ /* 0x000fe20003f8e000 */
[----:B------:R-:W-:Y:S01]  /*23f0*/  FFMA R26, R51, UR14, -R10 ;  /* 0x0000000e331a7c23 */ /* 0x000fe2000800080a */
[----:B------:R-:W-:-:S02]  /*2400*/  ULDC UR14, c[0x0][0x604] ;  /* 0x00018100000e7ab9 */ /* 0x000fc40000000800 */
[----:B------:R-:W-:Y:S01]  /*2410*/  @!P1 FMUL R31, R31, 0.5 ;  /* 0x3f0000001f1f9820 */ /* 0x000fe20000400000 */
[----:B------:R-:W1:Y:S01]  /*2420*/  MUFU.EX2 R27, R27 ;  /* 0x0000001b001b7308 */ /* 0x000e620000000800 */
[----:B---3--:R-:W-:Y:S01]  /*2430*/  @!P6 FMUL R13, R13, R13 ;  /* 0x0000000d0d0de220 */ /* 0x008fe20000400000 */
[----:B------:R-:W-:Y:S01]  /*2440*/  FSETP.GEU.AND P6, PT, R35, -126, PT ;  /* 0xc2fc00002300780b */ /* 0x000fe20003fce000 */
[--C-:B------:R-:W-:Y:S01]  /*2450*/  FFMA R30, R54, UR14, -R10.reuse ;  /* 0x0000000e361e7c23 */ /* 0x100fe2000800080a */
[----:B------:R-:W-:Y:S02]  /*2460*/  ULDC UR14, c[0x0][0x604] ;  /* 0x00018100000e7ab9 */ /* 0x000fe40000000800 */
[--C-:B------:R-:W-:Y:S01]  /*2470*/  FFMA R39, R55, UR14, -R10.reuse ;  /* 0x0000000e37277c23 */ /* 0x100fe2000800080a */
[----:B------:R-:W-:Y:S01]  /*2480*/  ULDC UR14, c[0x0][0x604] ;  /* 0x00018100000e7ab9 */ /* 0x000fe20000000800 */
[----:B------:R-:W3:Y:S01]  /*2490*/  MUFU.EX2 R16, R16 ;  /* 0x0000001000107308 */ /* 0x000ee20000000800 */
[----:B--2---:R-:W-:Y:S01]  /*24a0*/  @!P2 FMUL R14, R14, R14 ;  /* 0x0000000e0e0ea220 */ /* 0x004fe20000400000 */
[----:B------:R-:W-:Y:S01]  /*24b0*/  FSETP.GEU.AND P2, PT, R20, -126, PT ;  /* 0xc2fc00001400780b */ /* 0x000fe20003f4e000 */
[----:B------:R-:W-:Y:S01]  /*24c0*/  @!P4 FMUL R18, R18, 0.5 ;  /* 0x3f0000001212c820 */ /* 0x000fe20000400000 */
[----:B------:R-:W-:Y:S01]  /*24d0*/  FFMA R58, R58, UR14, -R10 ;  /* 0x0000000e3a3a7c23 */ /* 0x000fe2000800080a */
[----:B------:R-:W-:-:S02]  /*24e0*/  ULDC UR14, c[0x0][0x604] ;  /* 0x00018100000e7ab9 */ /* 0x000fc40000000800 */
[----:B------:R-:W-:Y:S01]  /*24f0*/  @!P6 FMUL R35, R35, 0.5 ;  /* 0x3f0000002323e820 */ /* 0x000fe20000400000 */
[----:B------:R-:W2:Y:S01]  /*2500*/  MUFU.EX2 R31, R31 ;  /* 0x0000001f001f7308 */ /* 0x000ea20000000800 */
[----:B-1----:R-:W-:Y:S01]  /*2510*/  @!P3 FMUL R27, R27, R27 ;  /* 0x0000001b1b1bb220 */ /* 0x002fe20000400000 */
[----:B------:R-:W-:Y:S01]  /*2520*/  FSETP.GEU.AND P3, PT, R15, -126, PT ;  /* 0xc2fc00000f00780b */ /* 0x000fe20003f6e000 */
[--C-:B------:R-:W-:Y:S01]  /*2530*/  FFMA R59, R59, UR14, -R10.reuse ;  /* 0x0000000e3b3b7c23 */ /* 0x100fe2000800080a */
[----:B------:R-:W-:Y:S02]  /*2540*/  ULDC UR14, c[0x0][0x604] ;  /* 0x00018100000e7ab9 */ /* 0x000fe40000000800 */
[----:B------:R-:W-:Y:S01]  /*2550*/  FFMA R4, R62, UR14, -R10 ;  /* 0x0000000e3e047c23 */ /* 0x000fe2000800080a */
[----:B------:R-:W-:Y:S01]  /*2560*/  @!P2 FMUL R20, R20, 0.5 ;  /* 0x3f0000001414a820 */ /* 0x000fe20000400000 */
[----:B------:R-:W1:Y:S01]  /*2570*/  MUFU.EX2 R18, R18 ;  /* 0x0000001200127308 */ /* 0x000e620000000800 */
[----:B---3--:R-:W-:Y:S01]  /*2580*/  @!P5 FMUL R16, R16, R16 ;  /* 0x000000101010d220 */ /* 0x008fe20000400000 */
[----:B------:R-:W-:Y:S01]  /*2590*/  FSETP.GEU.AND P5, PT, R22, -126, PT ;  /* 0xc2fc00001600780b */ /* 0x000fe20003fae000 */
[----:B------:R-:W-:-:S02]  /*25a0*/  ULDC UR14, c[0x0][0x604] ;  /* 0x00018100000e7ab9 */ /* 0x000fc40000000800 */
[--C-:B------:R-:W-:Y:S01]  /*25b0*/  FFMA R63, R63, UR14, -R10.reuse ;  /* 0x0000000e3f3f7c23 */ /* 0x100fe2000800080a */
[----:B------:R-:W-:Y:S01]  /*25c0*/  ULDC UR14, c[0x0][0x604] ;  /* 0x00018100000e7ab9 */ /* 0x000fe20000000800 */
[----:B------:R-:W-:Y:S01]  /*25d0*/  @!P3 FMUL R15, R15, 0.5 ;  /* 0x3f0000000f0fb820 */ /* 0x000fe20000400000 */
[----:B------:R-:W3:Y:S01]  /*25e0*/  MUFU.EX2 R35, R35 ;  /* 0x0000002300237308 */ /* 0x000ee20000000800 */
[----:B--2---:R-:W-:Y:S01]  /*25f0*/  @!P1 FMUL R31, R31, R31 ;  /* 0x0000001f1f1f9220 */ /* 0x004fe20000400000 */
[----:B------:R-:W-:Y:S01]  /*2600*/  FSETP.GEU.AND P1, PT, R17, -126, PT ;  /* 0xc2fc00001100780b */ /* 0x000fe20003f2e000 */
[--C-:B------:R-:W-:Y:S01]  /*2610*/  FFMA R19, R66, UR14, -R10.reuse ;  /* 0x0000000e42137c23 */ /* 0x100fe2000800080a */
[----:B------:R-:W-:Y:S02]  /*2620*/  ULDC UR14, c[0x0][0x604] ;  /* 0x00018100000e7ab9 */ /* 0x000fe40000000800 */
[----:B------:R-:W-:Y:S01]  /*2630*/  FFMA R67, R67, UR14, -R10 ;  /* 0x0000000e43437c23 */ /* 0x000fe2000800080a */
[----:B------:R-:W-:Y:S01]  /*2640*/  @!P5 FMUL R22, R22, 0.5 ;  /* 0x3f0000001616d820 */ /* 0x000fe20000400000 */
[----:B------:R-:W2:Y:S01]  /*2650*/  MUFU.EX2 R20, R20 ;  /* 0x0000001400147308 */ /* 0x000ea20000000800 */
[----:B-1----:R-:W-:Y:S01]  /*2660*/  @!P4 FMUL R18, R18, R18 ;  /* 0x000000121212c220 */ /* 0x002fe20000400000 */
[----:B------:R-:W-:Y:S01]  /*2670*/  FSETP.GEU.AND P4, PT, R26, -126, PT ;  /* 0xc2fc00001a00780b */ /* 0x000fe20003f8e000 */
[----:B------:R-:W-:-:S02]  /*2680*/  ULDC UR14, c[0x0][0x604] ;  /* 0x00018100000e7ab9 */ /* 0x000fc40000000800 */
[--C-:B------:R-:W-:Y:S01]  /*2690*/  FFMA R21, R70, UR14, -R10.reuse ;  /* 0x0000000e46157c23 */ /* 0x100fe2000800080a */
[----:B------:R-:W-:Y:S01]  /*26a0*/  ULDC UR14, c[0x0][0x604] ;  /* 0x00018100000e7ab9 */ /* 0x000fe20000000800 */
[----:B------:R-:W-:Y:S01]  /*26b0*/  @!P1 FMUL R17, R17, 0.5 ;  /* 0x3f00000011119820 */ /* 0x000fe20000400000 */
[----:B------:R-:W1:Y:S01]  /*26c0*/  MUFU.EX2 R15, R15 ;  /* 0x0000000f000f7308 */ /* 0x000e620000000800 */
[----:B---3--:R-:W-:Y:S01]  /*26d0*/  @!P6 FMUL R35, R35, R35 ;  /* 0x000000232323e220 */ /* 0x008fe20000400000 */
[----:B------:R-:W-:Y:S01]  /*26e0*/  FSETP.GEU.AND P6, PT, R58, -126, PT ;  /* 0xc2fc00003a00780b */ /* 0x000fe20003fce000 */
[----:B------:R-:W-:Y:S01]  /*26f0*/  FFMA R71, R71, UR14, -R10 ;  /* 0x0000000e47477c23 */ /* 0x000fe2000800080a */
[----:B------:R-:W-:-:S03]  /*2700*/  ULDC UR14, c[0x0][0x604] ;  /* 0x00018100000e7ab9 */ /* 0x000fc60000000800 */
[----:B------:R-:W-:Y:S01]  /*2710*/  @!P4 FMUL R26, R26, 0.5 ;  /* 0x3f0000001a1ac820 */ /* 0x000fe20000400000 */
[----:B------:R-:W3:Y:S01]  /*2720*/  MUFU.EX2 R22, R22 ;  /* 0x0000001600167308 */ /* 0x000ee20000000800 */
[----:B--2---:R-:W-:Y:S01]  /*2730*/  @!P2 FMUL R20, R20, R20 ;  /* 0x000000141414a220 */ /* 0x004fe20000400000 */
[----:B------:R-:W-:-:S05]  /*2740*/  FSETP.GEU.AND P2, PT, R39, -126, PT ;  /* 0xc2fc00002700780b */ /* 0x000fca0003f4e000 */
[----:B------:R-:W-:Y:S01]  /*2750*/  @!P6 FMUL R58, R58, 0.5 ;  /* 0x3f0000003a3ae820 */ /* 0x000fe20000400000 */
[----:B------:R-:W2:Y:S01]  /*2760*/  MUFU.EX2 R17, R17 ;  /* 0x0000001100117308 */ /* 0x000ea20000000800 */
[----:B-1----:R-:W-:Y:S01]  /*2770*/  @!P3 FMUL R15, R15, R15 ;  /* 0x0000000f0f0fb220 */ /* 0x002fe20000400000 */
[----:B------:R-:W-:-:S05]  /*2780*/  FSETP.GEU.AND P3, PT, R30, -126, PT ;  /* 0xc2fc00001e00780b */ /* 0x000fca0003f6e000 */
[----:B------:R-:W-:Y:S01]  /*2790*/  @!P2 FMUL R39, R39, 0.5 ;  /* 0x3f0000002727a820 */ /* 0x000fe20000400000 */
[----:B------:R-:W1:Y:S01]  /*27a0*/  MUFU.EX2 R62, R58 ;  /* 0x0000003a003e7308 */ /* 0x000e620000000800 */
[----:B---3--:R-:W-:Y:S01]  /*27b0*/  @!P5 FMUL R22, R22, R22 ;  /* 0x000000161616d220 */ /* 0x008fe20000400000 */
[----:B------:R-:W-:-:S05]  /*27c0*/  FSETP.GEU.AND P5, PT, R59, -126, PT ;  /* 0xc2fc00003b00780b */ /* 0x000fca0003fae000 */
        /* <DEDUP_REMOVED lines=17> */
[----:B------:R2:W4:Y:S01]  /*28e0*/  MUFU.EX2 R66, R4 ;  /* 0x0000000400427308 */ /* 0x0005220000000800 */
[----:B-1----:R-:W-:Y:S01]  /*28f0*/  @!P5 FMUL R43, R43, R43 ;  /* 0x0000002b2b2bd220 */ /* 0x002fe20000400000 */
[----:B------:R-:W-:-:S05]  /*2900*/  FSETP.GEU.AND P5, PT, R71, -126, PT ;  /* 0xc2fc00004700780b */ /* 0x000fca0003fae000 */
[----:B------:R-:W-:Y:S01]  /*2910*/  @!P2 FMUL R67, R67, 0.5 ;  /* 0x3f0000004343a820 */ /* 0x000fe20000400000 */
[----:B------:R-:W1:Y:S01]  /*2920*/  MUFU.EX2 R47, R63 ;  /* 0x0000003f002f7308 */ /* 0x000e620000000800 */
[----:B---3--:R-:W-:Y:S01]  /*2930*/  @!P3 FMUL R30, R30, R30 ;  /* 0x0000001e1e1eb220 */ /* 0x008fe20000400000 */
[----:B------:R-:W-:Y:S01]  /*2940*/  FSETP.GEU.AND P3, PT, R19, -126, PT ;  /* 0xc2fc00001300780b */ /* 0x000fe20003f6e000 */
[--C-:B--2---:R-:W-:Y:S01]  /*2950*/  FFMA R4, R74, UR14, -R10.reuse ;  /* 0x0000000e4a047c23 */ /* 0x104fe2000800080a */
[----:B------:R-:W-:Y:S02]  /*2960*/  ULDC UR14, c[0x0][0x604] ;  /* 0x00018100000e7ab9 */ /* 0x000fe40000000800 */
[----:B------:R-:W-:Y:S01]  /*2970*/  FFMA R75, R75, UR14, -R10 ;  /* 0x0000000e4b4b7c23 */ /* 0x000fe2000800080a */
[----:B------:R-:W-:Y:S01]  /*2980*/  @!P5 FMUL R71, R71, 0.5 ;  /* 0x3f0000004747d820 */ /* 0x000fe20000400000 */
[----:B------:R-:W2:Y:S01]  /*2990*/  MUFU.EX2 R74, R21 ;  /* 0x00000015004a7308 */ /* 0x000ea20000000800 */
[----:B----4-:R-:W-:Y:S01]  /*29a0*/  @!P1 FMUL R66, R66, R66 ;  /* 0x0000004242429220 */ /* 0x010fe20000400000 */
[----:B------:R-:W-:Y:S01]  /*29b0*/  FSETP.GEU.AND P1, PT, R4, -126, PT ;  /* 0xc2fc00000400780b */ /* 0x000fe20003f2e000 */
[----:B------:R-:W-:-:S04]  /*29c0*/  ULDC UR14, c[0x0][0x604] ;  /* 0x00018100000e7ab9 */ /* 0x000fc80000000800 */
[----:B------:R-:W-:Y:S01]  /*29d0*/  @!P3 FMUL R19, R19, 0.5 ;  /* 0x3f0000001313b820 */ /* 0x000fe20000400000 */
[----:B------:R-:W3:Y:S01]  /*29e0*/  MUFU.EX2 R51, R67 ;  /* 0x0000004300337308 */ /* 0x000ee20000000800 */
[----:B-1----:R-:W-:Y:S01]  /*29f0*/  @!P4 FMUL R47, R47, R47 ;  /* 0x0000002f2f2fc220 */ /* 0x002fe20000400000 */
[----:B------:R-:W-:-:S05]  /*2a00*/  FSETP.GEU.AND P4, PT, R75, -126, PT ;  /* 0xc2fc00004b00780b */ /* 0x000fca0003f8e000 */
[----:B------:R-:W-:Y:S01]  /*2a10*/  @!P1 FMUL R4, R4, 0.5 ;  /* 0x3f00000004049820 */ /* 0x000fe20000400000 */
[----:B------:R-:W1:Y:S01]  /*2a20*/  MUFU.EX2 R89, R71 ;  /* 0x0000004700597308 */ /* 0x000e620000000800 */
[----:B--2---:R-:W-:-:S06]  /*2a30*/  @!P6 FMUL R74, R74, R74 ;  /* 0x0000004a4a4ae220 */ /* 0x004fcc0000400000 */
[----:B------:R-:W-:Y:S01]  /*2a40*/  @!P4 FMUL R75, R75, 0.5 ;  /* 0x3f0000004b4bc820 */ /* 0x000fe20000400000 */
[----:B------:R2:W4:Y:S01]  /*2a50*/  MUFU.EX2 R70, R19 ;  /* 0x0000001300467308 */ /* 0x0005220000000800 */
[----:B---3--:R-:W-:-:S07]  /*2a60*/  @!P2 FMUL R51, R51, R51 ;  /* 0x000000333333a220 */ /* 0x008fce0000400000 */
[----:B------:R-:W3:Y:S01]  /*2a70*/  MUFU.EX2 R91, R75 ;  /* 0x0000004b005b7308 */ /* 0x000ee20000000800 */
[--C-:B--2---:R-:W-:Y:S01]  /*2a80*/  FFMA R19, R78, UR14, -R10.reuse ;  /* 0x0000000e4e137c23 */ /* 0x104fe2000800080a */
[----:B------:R-:W-:Y:S01]  /*2a90*/  ULDC UR14, c[0x0][0x604] ;  /* 0x00018100000e7ab9 */ /* 0x000fe20000000800 */
[----:B-1----:R-:W-:Y:S01]  /*2aa0*/  @!P5 FMUL R89, R89, R89 ;  /* 0x000000595959d220 */ /* 0x002fe20000400000 */
[--C-:B------:R-:W-:Y:S01]  /*2ab0*/  FFMA R79, R79, UR14, -R10.reuse ;  /* 0x0000000e4f4f7c23 */ /* 0x100fe2000800080a */
[----:B------:R-:W-:Y:S02]  /*2ac0*/  ULDC UR14, c[0x0][0x604] ;  /* 0x00018100000e7ab9 */ /* 0x000fe40000000800 */
[----:B------:R-:W-:Y:S01]  /*2ad0*/  FFMA R21, R82, UR14, -R10 ;  /* 0x0000000e52157c23 */ /* 0x000fe2000800080a */
[----:B------:R-:W-:Y:S01]  /*2ae0*/  ULDC UR14, c[0x0][0x604] ;  /* 0x00018100000e7ab9 */ /* 0x000fe20000000800 */
[----:B------:R1:W2:Y:S01]  /*2af0*/  MUFU.EX2 R78, R4 ;  /* 0x00000004004e7308 */ /* 0x0002a20000000800 */
[----:B------:R-:W-:Y:S01]  /*2b00*/  FSETP.GEU.AND P2, PT, R79, -126, PT ;  /* 0xc2fc00004f00780b */ /* 0x000fe20003f4e000 */
[----:B----4-:R-:W-:Y:S01]  /*2b10*/  @!P3 FMUL R70, R70, R70 ;  /* 0x000000464646b220 */ /* 0x010fe20000400000 */
[----:B------:R-:W-:-:S02]  /*2b20*/  FSETP.GEU.AND P6, PT, R21, -126, PT ;  /* 0xc2fc00001500780b */ /* 0x000fc40003fce000 */
[----:B------:R-:W-:Y:S01]  /*2b30*/  FSETP.GEU.AND P3, PT, R19, -126, PT ;  /* 0xc2fc00001300780b */ /* 0x000fe20003f6e000 */
[----:B---3--:R-:W-:Y:S01]  /*2b40*/  @!P4 FMUL R91, R91, R91 ;  /* 0x0000005b5b5bc220 */ /* 0x008fe20000400000 */
[--C-:B-1----:R-:W-:Y:S01]  /*2b50*/  FFMA R4, R83, UR14, -R10.reuse ;  /* 0x0000000e53047c23 */ /* 0x102fe2000800080a */
[----:B------:R-:W-:Y:S02]  /*2b60*/  ULDC UR14, c[0x0][0x604] ;  /* 0x00018100000e7ab9 */ /* 0x000fe40000000800 */
[--C-:B------:R-:W-:Y:S01]  /*2b70*/  FFMA R55, R86, UR14, -R10.reuse ;  /* 0x0000000e56377c23 */ /* 0x100fe2000800080a */
[----:B------:R-:W-:Y:S01]  /*2b80*/  ULDC UR14, c[0x0][0x604] ;  /* 0x00018100000e7ab9 */ /* 0x000fe20000000800 */
[----:B------:R-:W-:Y:S02]  /*2b90*/  FSETP.GEU.AND P5, PT, R4, -126, PT ;  /* 0xc2fc00000400780b */ /* 0x000fe40003fae000 */
[----:B------:R-:W-:Y:S02]  /*2ba0*/  @!P2 FMUL R79, R79, 0.5 ;  /* 0x3f0000004f4fa820 */ /* 0x000fe40000400000 */
[----:B------:R-:W-:Y:S01]  /*2bb0*/  @!P6 FMUL R21, R21, 0.5 ;  /* 0x3f0000001515e820 */ /* 0x000fe20000400000 */
[----:B------:R-:W-:Y:S01]  /*2bc0*/  FFMA R10, R87, UR14, -R10 ;  /* 0x0000000e570a7c23 */ /* 0x000fe2000800080a */
[----:B------:R-:W-:Y:S01]  /*2bd0*/  ULDC UR14, c[0x0][0x604] ;  /* 0x00018100000e7ab9 */ /* 0x000fe20000000800 */
[----:B------:R-:W-:Y:S01]  /*2be0*/  @!P3 FMUL R19, R19, 0.5 ;  /* 0x3f0000001313b820 */ /* 0x000fe20000400000 */
[----:B------:R-:W1:Y:S01]  /*2bf0*/  MUFU.EX2 R86, R21 ;  /* 0x0000001500567308 */ /* 0x000e620000000800 */
[----:B------:R-:W-:Y:S01]  /*2c00*/  FMUL R3, R3, UR14 ;  /* 0x0000000e03037c20 */ /* 0x000fe20008400000 */
[----:B------:R-:W-:Y:S01]  /*2c10*/  ULDC UR14, c[0x0][0x604] ;  /* 0x00018100000e7ab9 */ /* 0x000fe20000000800 */
[----:B------:R-:W-:Y:S01]  /*2c20*/  FSETP.GEU.AND P4, PT, R10, -126, PT ;  /* 0xc2fc00000a00780b */ /* 0x000fe20003f8e000 */
[----:B--2---:R-:W-:Y:S01]  /*2c30*/  @!P1 FMUL R78, R78, R78 ;  /* 0x0000004e4e4e9220 */ /* 0x004fe20000400000 */
[--C-:B------:R-:W-:Y:S01]  /*2c40*/  FFMA R24, R24, UR14, -R3.reuse ;  /* 0x0000000e18187c23 */ /* 0x100fe20008000803 */
[----:B------:R-:W-:Y:S01]  /*2c50*/  ULDC UR14, c[0x0][0x604] ;  /* 0x00018100000e7ab9 */ /* 0x000fe20000000800 */
[----:B------:R-:W-:Y:S01]  /*2c60*/  @!P5 FMUL R4, R4, 0.5 ;  /* 0x3f0000000404d820 */ /* 0x000fe20000400000 */
[----:B------:R-:W2:Y:S01]  /*2c70*/  MUFU.EX2 R83, R79 ;  /* 0x0000004f00537308 */ /* 0x000ea20000000800 */
[--C-:B------:R-:W-:Y:S01]  /*2c80*/  FFMA R25, R25, UR14, -R3.reuse ;  /* 0x0000000e19197c23 */ /* 0x100fe20008000803 */
[----:B------:R-:W-:Y:S01]  /*2c90*/  ULDC UR14, c[0x0][0x604] ;  /* 0x00018100000e7ab9 */ /* 0x000fe20000000800 */
[----:B------:R-:W-:Y:S01]  /*2ca0*/  FSETP.GEU.AND P1, PT, R55, -126, PT ;  /* 0xc2fc00003700780b */ /* 0x000fe20003f2e000 */
[--C-:B------:R-:W-:Y:S01]  /*2cb0*/  FFMA R28, R28, UR14, -R3.reuse ;  /* 0x0000000e1c1c7c23 */ /* 0x100fe20008000803 */
[----:B------:R-:W-:Y:S01]  /*2cc0*/  ULDC UR14, c[0x0][0x604] ;  /* 0x00018100000e7ab9 */ /* 0x000fe20000000800 */
[----:B------:R-:W-:Y:S01]  /*2cd0*/  FADD R54, R15, R78 ;  /* 0x0000004e0f367221 */ /* 0x000fe20000000000 */
[--C-:B------:R-:W-:Y:S01]  /*2ce0*/  FFMA R29, R29, UR14, -R3.reuse ;  /* 0x0000000e1d1d7c23 */ /* 0x100fe20008000803 */
[----:B------:R-:W3:Y:S01]  /*2cf0*/  MUFU.EX2 R87, R4 ;  /* 0x0000000400577308 */ /* 0x000ee20000000800 */
[----:B-1----:R-:W-:Y:S01]  /*2d00*/  @!P6 FMUL R86, R86, R86 ;  /* 0x000000565656e220 */ /* 0x002fe20000400000 */
[----:B------:R-:W-:Y:S01]  /*2d10*/  FSETP.GEU.AND P6, PT, R28, -126, PT ;  /* 0xc2fc00001c00780b */ /* 0x000fe20003fce000 */
[----:B------:R-:W-:Y:S01]  /*2d20*/  @!P4 FMUL R10, R10, 0.5 ;  /* 0x3f0000000a0ac820 */ /* 0x000fe20000400000 */
[----:B------:R-:W-:Y:S01]  /*2d30*/  ULDC UR14, c[0x0][0x604] ;  /* 0x00018100000e7ab9 */ /* 0x000fe20000000800 */
[----:B------:R-:W-:Y:S01]  /*2d40*/  FADD R58, R17, R86 ;  /* 0x00000056113a7221 */ /* 0x000fe20000000000 */
[--C-:B------:R-:W-:Y:S01]  /*2d50*/  FFMA R32, R32, UR14, -R3.reuse ;  /* 0x0000000e20207c23 */ /* 0x100fe20008000803 */
[----:B------:R-:W-:Y:S01]  /*2d60*/  ULDC UR14, c[0x0][0x604] ;  /* 0x00018100000e7ab9 */ /* 0x000fe20000000800 */
[----:B------:R-:W1:Y:S01]  /*2d70*/  MUFU.EX2 R82, R19 ;  /* 0x0000001300527308 */ /* 0x000e620000000800 */
[----:B--2---:R-:W-:Y:S01]  /*2d80*/  @!P2 FMUL R83, R83, R83 ;  /* 0x000000535353a220 */ /* 0x004fe20000400000 */
[----:B------:R-:W-:Y:S01]  /*2d90*/  FSETP.GEU.AND P2, PT, R25, -126, PT ;  /* 0xc2fc00001900780b */ /* 0x000fe20003f4e000 */
[--C-:B------:R-:W-:Y:S01]  /*2da0*/  FFMA R33, R33, UR14, -R3.reuse ;  /* 0x0000000e21217c23 */ /* 0x100fe20008000803 */
[----:B------:R-:W-:Y:S01]  /*2db0*/  ULDC UR14, c[0x0][0x604] ;  /* 0x00018100000e7ab9 */ /* 0x000fe20000000800 */
[----:B------:R-:W-:Y:S01]  /*2dc0*/  @!P1 FMUL R55, R55, 0.5 ;  /* 0x3f00000037379820 */ /* 0x000fe20000400000 */
[----:B------:R-:W-:Y:S01]  /*2dd0*/  FFMA R36, R36, UR14, -R3 ;  /* 0x0000000e24247c23 */ /* 0x000fe20008000803 */
[----:B------:R-:W-:Y:S01]  /*2de0*/  @!P6 FMUL R28, R28, 0.5 ;  /* 0x3f0000001c1ce820 */ /* 0x000fe20000400000 */
[----:B------:R-:W2:Y:S01]  /*2df0*/  MUFU.EX2 R10, R10 ;  /* 0x0000000a000a7308 */ /* 0x000ea20000000800 */
[----:B---3--:R-:W-:Y:S01]  /*2e00*/  @!P5 FMUL R87, R87, R87 ;  /* 0x000000575757d220 */ /* 0x008fe20000400000 */
[----:B------:R-:W-:Y:S01]  /*2e10*/  FSETP.GEU.AND P5, PT, R29, -126, PT ;  /* 0xc2fc00001d00780b */ /* 0x000fe20003fae000 */
[----:B------:R-:W-:-:S02]  /*2e20*/  ULDC UR14, c[0x0][0x604] ;  /* 0x00018100000e7ab9 */ /* 0x000fc40000000800 */
[--C-:B------:R-:W-:Y:S01]  /*2e30*/  FFMA R37, R37, UR14, -R3.reuse ;  /* 0x0000000e25257c23 */ /* 0x100fe20008000803 */
[----:B------:R-:W-:Y:S01]  /*2e40*/  ULDC UR14, c[0x0][0x604] ;  /* 0x00018100000e7ab9 */ /* 0x000fe20000000800 */
[----:B------:R-:W-:Y:S01]  /*2e50*/  @!P2 FMUL R25, R25, 0.5 ;  /* 0x3f0000001919a820 */ /* 0x000fe20000400000 */
[----:B------:R-:W3:Y:S01]  /*2e60*/  MUFU.EX2 R28, R28 ;  /* 0x0000001c001c7308 */ /* 0x000ee20000000800 */
[----:B-1----:R-:W-:Y:S01]  /*2e70*/  @!P3 FMUL R82, R82, R82 ;  /* 0x000000525252b220 */ /* 0x002fe20000400000 */
[----:B------:R-:W-:Y:S01]  /*2e80*/  FSETP.GEU.AND P3, PT, R24, -126, PT ;  /* 0xc2fc00001800780b */ /* 0x000fe20003f6e000 */
[--C-:B------:R-:W-:Y:S01]  /*2e90*/  FFMA R40, R40, UR14, -R3.reuse ;  /* 0x0000000e28287c23 */ /* 0x100fe20008000803 */
[----:B------:R-:W-:Y:S02]  /*2ea0*/  ULDC UR14, c[0x0][0x604] ;  /* 0x00018100000e7ab9 */ /* 0x000fe40000000800 */
[----:B------:R-:W-:Y:S01]  /*2eb0*/  FFMA R41, R41, UR14, -R3 ;  /* 0x0000000e29297c23 */ /* 0x000fe20008000803 */
[----:B------:R-:W-:Y:S01]  /*2ec0*/  @!P5 FMUL R29, R29, 0.5 ;  /* 0x3f0000001d1dd820 */ /* 0x000fe20000400000 */
[----:B------:R-:W1:Y:S01]  /*2ed0*/  MUFU.EX2 R19, R25 ;  /* 0x0000001900137308 */ /* 0x000e620000000800 */
[----:B--2---:R-:W-:Y:S01]  /*2ee0*/  @!P4 FMUL R10, R10, R10 ;  /* 0x0000000a0a0ac220 */ /* 0x004fe20000400000 */
[----:B------:R-:W-:Y:S01]  /*2ef0*/  FSETP.GEU.AND P4, PT, R33, -126, PT ;  /* 0xc2fc00002100780b */ /* 0x000fe20003f8e000 */
[----:B------:R-:W-:-:S02]  /*2f00*/  ULDC UR14, c[0x0][0x604] ;  /* 0x00018100000e7ab9 */ /* 0x000fc40000000800 */
[--C-:B------:R-:W-:Y:S01]  /*2f10*/  FFMA R44, R44, UR14, -R3.reuse ;  /* 0x0000000e2c2c7c23 */ /* 0x100fe20008000803 */
[----:B------:R-:W-:Y:S01]  /*2f20*/  ULDC UR14, c[0x0][0x604] ;  /* 0x00018100000e7ab9 */ /* 0x000fe20000000800 */
[----:B------:R-:W-:Y:S01]  /*2f30*/  @!P3 FMUL R24, R24, 0.5 ;  /* 0x3f0000001818b820 */ /* 0x000fe20000400000 */
[----:B------:R-:W2:Y:S01]  /*2f40*/  MUFU.EX2 R21, R29 ;  /* 0x0000001d00157308 */ /* 0x000ea20000000800 */
[----:B---3--:R-:W-:Y:S01]  /*2f50*/  @!P6 FMUL R28, R28, R28 ;  /* 0x0000001c1c1ce220 */ /* 0x008fe20000400000 */
[----:B------:R-:W-:Y:S01]  /*2f60*/  FSETP.GEU.AND P6, PT, R40, -126, PT ;  /* 0xc2fc00002800780b */ /* 0x000fe20003fce000 */
[--C-:B------:R-:W-:Y:S01]  /*2f70*/  FFMA R45, R45, UR14, -R3.reuse ;  /* 0x0000000e2d2d7c23 */ /* 0x100fe20008000803 */
[----:B------:R-:W-:Y:S02]  /*2f80*/  ULDC UR14, c[0x0][0x604] ;  /* 0x00018100000e7ab9 */ /* 0x000fe40000000800 */
[----:B------:R-:W-:Y:S01]  /*2f90*/  FFMA R48, R48, UR14, -R3 ;  /* 0x0000000e30307c23 */ /* 0x000fe20008000803 */
[----:B------:R-:W-:Y:S01]  /*2fa0*/  @!P4 FMUL R33, R33, 0.5 ;  /* 0x3f0000002121c820 */ /* 0x000fe20000400000 */
[----:B------:R-:W3:Y:S01]  /*2fb0*/  MUFU.EX2 R24, R24 ;  /* 0x0000001800187308 */ /* 0x000ee20000000800 */
[----:B-1----:R-:W-:Y:S01]  /*2fc0*/  @!P2 FMUL R19, R19, R19 ;  /* 0x000000131313a220 */ /* 0x002fe20000400000 */
[----:B------:R-:W-:Y:S01]  /*2fd0*/  FSETP.GEU.AND P2, PT, R37, -126, PT ;  /* 0xc2fc00002500780b */ /* 0x000fe20003f4e000 */
[----:B------:R-:W-:-:S02]  /*2fe0*/  ULDC UR14, c[0x0][0x604] ;  /* 0x00018100000e7ab9 */ /* 0x000fc40000000800 */
[--C-:B------:R-:W-:Y:S01]  /*2ff0*/  FFMA R49, R49, UR14, -R3.reuse ;  /* 0x0000000e31317c23 */ /* 0x100fe20008000803 */
[----:B------:R-:W-:Y:S01]  /*3000*/  ULDC UR14, c[0x0][0x604] ;  /* 0x00018100000e7ab9 */ /* 0x000fe20000000800 */
[----:B------:R-:W-:Y:S01]  /*3010*/  @!P6 FMUL R40, R40, 0.5 ;  /* 0x3f0000002828e820 */ /* 0x000fe20000400000 */
[----:B------:R-:W1:Y:S01]  /*3020*/  MUFU.EX2 R55, R55 ;  /* 0x0000003700377308 */ /* 0x000e620000000800 */
[----:B--2---:R-:W-:Y:S01]  /*3030*/  @!P5 FMUL R21, R21, R21 ;  /* 0x000000151515d220 */ /* 0x004fe20000400000 */
[----:B------:R-:W-:Y:S01]  /*3040*/  FSETP.GEU.AND P5, PT, R41, -126, PT ;  /* 0xc2fc00002900780b */ /* 0x000fe20003fae000 */
[--C-:B------:R-:W-:Y:S01]  /*3050*/  FFMA R52, R52, UR14, -R3.reuse ;  /* 0x0000000e34347c23 */ /* 0x100fe20008000803 */
[----:B------:R-:W-:Y:S02]  /*3060*/  ULDC UR14, c[0x0][0x604] ;  /* 0x00018100000e7ab9 */ /* 0x000fe40000000800 */
[----:B------:R-:W-:Y:S01]  /*3070*/  FFMA R53, R53, UR14, -R3 ;  /* 0x0000000e35357c23 */ /* 0x000fe20008000803 */
[----:B------:R-:W-:Y:S01]  /*3080*/  @!P2 FMUL R37, R37, 0.5 ;  /* 0x3f0000002525a820 */ /* 0x000fe20000400000 */
[----:B------:R2:W4:Y:S01]  /*3090*/  MUFU.EX2 R23, R33 ;  /* 0x0000002100177308 */ /* 0x0005220000000800 */
        /* <DEDUP_REMOVED lines=9> */
[----:B------:R-:W-:Y:S01]  /*3130*/  FFMA R4, R57, UR14, -R3 ;  /* 0x0000000e39047c23 */ /* 0x000fe20008000803 */
[----:B------:R-:W-:Y:S01]  /*3140*/  ULDC UR14, c[0x0][0x604] ;  /* 0x00018100000e7ab9 */ /* 0x000fe20000000800 */
[----:B--2---:R-:W-:Y:S01]  /*3150*/  FADD R33, R16, R51 ;  /* 0x0000003310217221 */ /* 0x004fe20000000000 */
[----:B------:R-:W-:Y:S01]  /*3160*/  FFMA R60, R60, UR14, -R3 ;  /* 0x0000000e3c3c7c23 */ /* 0x000fe20008000803 */
[----:B------:R-:W-:Y:S01]  /*3170*/  @!P3 FMUL R36, R36, 0.5 ;  /* 0x3f0000002424b820 */ /* 0x000fe20000400000 */
[----:B------:R-:W1:Y:S01]  /*3180*/  MUFU.EX2 R40, R40 ;  /* 0x0000002800287308 */ /* 0x000e620000000800 */
[----:B----4-:R-:W-:Y:S01]  /*3190*/  @!P4 FMUL R23, R23, R23 ;  /* 0x000000171717c220 */ /* 0x010fe20000400000 */
        /* <DEDUP_REMOVED lines=22> */
[----:B------:R-:W-:Y:S01]  /*3300*/  FFMA R72, R72, UR14, -R3 ;  /* 0x0000000e48487c23 */ /* 0x000fe20008000803 */
[----:B------:R-:W-:-:S03]  /*3310*/  ULDC UR14, c[0x0][0x604] ;  /* 0x00018100000e7ab9 */ /* 0x000fc60000000800 */
[----:B------:R-:W-:Y:S01]  /*3320*/  @!P6 FMUL R52, R52, 0.5 ;  /* 0x3f0000003434e820 */ /* 0x000fe20000400000 */
[----:B------:R-:W2:Y:S01]  /*3330*/  MUFU.EX2 R67, R45 ;  /* 0x0000002d00437308 */ /* 0x000ea20000000800 */
[----:B---3--:R-:W-:Y:S01]  /*3340*/  @!P3 FMUL R36, R36, R36 ;  /* 0x000000242424b220 */ /* 0x008fe20000400000 */
[----:B------:R-:W-:-:S05]  /*3350*/  FSETP.GEU.AND P3, PT, R48, -126, PT ;  /* 0xc2fc00003000780b */ /* 0x000fca0003f6e000 */
[----:B------:R-:W-:Y:S01]  /*3360*/  @!P5 FMUL R53, R53, 0.5 ;  /* 0x3f0000003535d820 */ /* 0x000fe20000400000 */
[----:B------:R-:W3:Y:S01]  /*3370*/  MUFU.EX2 R71, R49 ;  /* 0x0000003100477308 */ /* 0x000ee20000000800 */
[----:B-1----:R-:W-:Y:S01]  /*3380*/  @!P1 FMUL R32, R32, R32 ;  /* 0x0000002020209220 */ /* 0x002fe20000400000 */
[----:B------:R-:W-:-:S05]  /*3390*/  FSETP.GEU.AND P1, PT, R44, -126, PT ;  /* 0xc2fc00002c00780b */ /* 0x000fca0003f2e000 */
[----:B------:R-:W-:Y:S01]  /*33a0*/  @!P3 FMUL R48, R48, 0.5 ;  /* 0x3f0000003030b820 */ /* 0x000fe20000400000 */
[----:B------:R-:W1:Y:S01]  /*33b0*/  MUFU.EX2 R38, R52 ;  /* 0x0000003400267308 */ /* 0x000e620000000800 */
[----:B--2---:R-:W-:Y:S01]  /*33c0*/  @!P4 FMUL R67, R67, R67 ;  /* 0x000000434343c220 */ /* 0x004fe20000400000 */
[----:B------:R-:W-:-:S05]  /*33d0*/  FSETP.GEU.AND P4, PT, R4, -126, PT ;  /* 0xc2fc00000400780b */ /* 0x000fca0003f8e000 */
        /* <DEDUP_REMOVED lines=13> */
[----:B------:R2:W4:Y:S01]  /*34b0*/  MUFU.EX2 R42, R4 ;  /* 0x00000004002a7308 */ /* 0x0005220000000800 */
[----:B---3--:R-:W-:Y:S01]  /*34c0*/  @!P3 FMUL R48, R48, R48 ;  /* 0x000000303030b220 */ /* 0x008fe20000400000 */
[----:B------:R-:W-:-:S05]  /*34d0*/  FSETP.GEU.AND P3, PT, R60, -126, PT ;  /* 0xc2fc00003c00780b */ /* 0x000fca0003f6e000 */
[----:B------:R-:W-:Y:S01]  /*34e0*/  @!P5 FMUL R29, R29, 0.5 ;  /* 0x3f0000001d1dd820 */ /* 0x000fe20000400000 */
[----:B------:R3:W5:Y:S01]  /*34f0*/  MUFU.EX2 R44, R25 ;  /* 0x00000019002c7308 */ /* 0x0007620000000800 */
[----:B--2---:R-:W-:Y:S01]  /*3500*/  FFMA R4, R69, UR14, -R3 ;  /* 0x0000000e45047c23 */ /* 0x004fe20008000803 */
[----:B------:R-:W-:Y:S01]  /*3510*/  ULDC UR14, c[0x0][0x604] ;  /* 0x00018100000e7ab9 */ /* 0x000fe20000000800 */
[----:B-1----:R-:W-:Y:S01]  /*3520*/  @!P1 FMUL R34, R34, R34 ;  /* 0x0000002222229220 */ /* 0x002fe20000400000 */
[----:B------:R-:W-:-:S03]  /*3530*/  FSETP.GEU.AND P1, PT, R56, -126, PT ;  /* 0xc2fc00003800780b */ /* 0x000fc60003f2e000 */
[----:B------:R-:W-:Y:S01]  /*3540*/  @!P3 FMUL R60, R60, 0.5 ;  /* 0x3f0000003c3cb820 */ /* 0x000fe20000400000 */
[----:B------:R1:W2:Y:S01]  /*3550*/  MUFU.EX2 R65, R64 ;  /* 0x0000004000417308 */ /* 0x0002a20000000800 */
[--C-:B---3--:R-:W-:Y:S01]  /*3560*/  FFMA R25, R73, UR14, -R3.reuse ;  /* 0x0000000e49197c23 */ /* 0x108fe20008000803 */
[----:B------:R-:W-:Y:S01]  /*3570*/  ULDC UR14, c[0x0][0x604] ;  /* 0x00018100000e7ab9 */ /* 0x000fe20000000800 */
[----:B----4-:R-:W-:Y:S01]  /*3580*/  @!P4 FMUL R42, R42, R42 ;  /* 0x0000002a2a2ac220 */ /* 0x010fe20000400000 */
[--C-:B------:R-:W-:Y:S01]  /*3590*/  FFMA R80, R80, UR14, -R3.reuse ;  /* 0x0000000e50507c23 */ /* 0x100fe20008000803 */
[----:B------:R-:W-:Y:S01]  /*35a0*/  ULDC UR14, c[0x0][0x604] ;  /* 0x00018100000e7ab9 */ /* 0x000fe20000000800 */
[----:B------:R-:W-:Y:S01]  /*35b0*/  FSETP.GEU.AND P4, PT, R72, -126, PT ;  /* 0xc2fc00004800780b */ /* 0x000fe20003f8e000 */
[----:B------:R-:W-:Y:S01]  /*35c0*/  FFMA R81, R81, UR14, -R3 ;  /* 0x0000000e51517c23 */ /* 0x000fe20008000803 */
[----:B------:R3:W4:Y:S01]  /*35d0*/  MUFU.EX2 R46, R29 ;  /* 0x0000001d002e7308 */ /* 0x0007220000000800 */
[----:B-----5:R-:W-:Y:S01]  /*35e0*/  @!P2 FMUL R44, R44, R44 ;  /* 0x0000002c2c2ca220 */ /* 0x020fe20000400000 */
[----:B------:R-:W-:Y:S01]  /*35f0*/  FSETP.GEU.AND P2, PT, R25, -126, PT ;  /* 0xc2fc00001900780b */ /* 0x000fe20003f4e000 */
[----:B------:R-:W-:Y:S01]  /*3600*/  @!P1 FMUL R56, R56, 0.5 ;  /* 0x3f00000038389820 */ /* 0x000fe20000400000 */
[----:B------:R-:W-:Y:S01]  /*3610*/  ULDC UR14, c[0x0][0x604] ;  /* 0x00018100000e7ab9 */ /* 0x000fe20000000800 */
[----:B-1----:R-:W-:Y:S01]  /*3620*/  FADD R64, R26, R87 ;  /* 0x000000571a407221 */ /* 0x002fe20000000000 */
[----:B------:R-:W-:Y:S01]  /*3630*/  FFMA R76, R76, UR14, -R3 ;  /* 0x0000000e4c4c7c23 */ /* 0x000fe20008000803 */
[----:B------:R-:W-:Y:S01]  /*3640*/  ULDC UR14, c[0x0][0x604] ;  /* 0x00018100000e7ab9 */ /* 0x000fe20000000800 */
[----:B------:R1:W5:Y:S01]  /*3650*/  MUFU.EX2 R61, R60 ;  /* 0x0000003c003d7308 */ /* 0x0003620000000800 */
[----:B--2---:R-:W-:Y:S01]  /*3660*/  @!P6 FMUL R65, R65, R65 ;  /* 0x000000414141e220 */ /* 0x004fe20000400000 */
[----:B------:R-:W-:Y:S01]  /*3670*/  FSETP.GEU.AND P6, PT, R80, -126, PT ;  /* 0xc2fc00005000780b */ /* 0x000fe20003fce000 */
[----:B------:R-:W-:Y:S01]  /*3680*/  @!P4 FMUL R72, R72, 0.5 ;  /* 0x3f0000004848c820 */ /* 0x000fe20000400000 */
[----:B---3--:R-:W-:Y:S01]  /*3690*/  FADD R29, R13, R70 ;  /* 0x000000460d1d7221 */ /* 0x008fe20000000000 */
[----:B------:R-:W-:Y:S01]  /*36a0*/  FADD R90, R33, R64 ;  /* 0x00000040215a7221 */ /* 0x000fe20000000000 */
[----:B------:R-:W-:Y:S01]  /*36b0*/  FADD R33, R22, R83 ;  /* 0x0000005316217221 */ /* 0x000fe20000000000 */
[----:B------:R-:W-:Y:S01]  /*36c0*/  @!P2 FMUL R25, R25, 0.5 ;  /* 0x3f0000001919a820 */ /* 0x000fe20000400000 */
[----:B------:R-:W2:Y:S01]  /*36d0*/  MUFU.EX2 R75, R56 ;  /* 0x00000038004b7308 */ /* 0x000ea20000000800 */
[----:B----4-:R-:W-:Y:S01]  /*36e0*/  @!P5 FMUL R46, R46, R46 ;  /* 0x0000002e2e2ed220 */ /* 0x010fe20000400000 */
[----:B------:R-:W-:Y:S01]  /*36f0*/  FSETP.GEU.AND P5, PT, R81, -126, PT ;  /* 0xc2fc00005100780b */ /* 0x000fe20003fae000 */
[----:B------:R-:W-:Y:S01]  /*3700*/  FADD R88, R29, R58 ;  /* 0x0000003a1d587221 */ /* 0x000fe20000000000 */
[----:B------:R-:W-:Y:S01]  /*3710*/  FADD R58, R20, R91 ;  /* 0x0000005b143a7221 */ /* 0x000fe20000000000 */
[----:B------:R-:W-:Y:S01]  /*3720*/  FADD R29, R27, R66 ;  /* 0x000000421b1d7221 */ /* 0x000fe20000000000 */
[----:B-1----:R-:W-:Y:S01]  /*3730*/  FADD R60, R35, R82 ;  /* 0x00000052233c7221 */ /* 0x002fe20000000000 */
[----:B------:R-:W-:Y:S01]  /*3740*/  @!P6 FMUL R80, R80, 0.5 ;  /* 0x3f0000005050e820 */ /* 0x000fe20000400000 */
[----:B------:R-:W1:Y:S01]  /*3750*/  MUFU.EX2 R73, R72 ;  /* 0x0000004800497308 */ /* 0x000e620000000800 */
[----:B-----5:R-:W-:Y:S01]  /*3760*/  @!P3 FMUL R61, R61, R61 ;  /* 0x0000003d3d3db220 */ /* 0x020fe20000400000 */
[----:B------:R-:W-:Y:S01]  /*3770*/  FSETP.GEU.AND P3, PT, R4, -126, PT ;  /* 0xc2fc00000400780b */ /* 0x000fe20003f6e000 */
[----:B------:R-:W-:Y:S01]  /*3780*/  FADD R53, R29, R60 ;  /* 0x0000003c1d357221 */ /* 0x000fe20000000000 */
[----:B------:R-:W-:Y:S01]  /*3790*/  FADD R29, R18, R89 ;  /* 0x00000059121d7221 */ /* 0x000fe20000000000 */
[C---:B------:R-:W-:Y:S01]  /*37a0*/  FADD R60, R39.reuse, R10 ;  /* 0x0000000a273c7221 */ /* 0x040fe20000000000 */
[----:B------:R-:W-:Y:S01]  /*37b0*/  F2FP.F16.F32.PACK_AB R39, R39, R30 ;  /* 0x0000001e2727723e */ /* 0x000fe200000000ff */
[----:B------:R-:W-:Y:S01]  /*37c0*/  @!P5 FMUL R81, R81, 0.5 ;  /* 0x3f0000005151d820 */ /* 0x000fe20000400000 */
[----:B------:R3:W4:Y:S01]  /*37d0*/  MUFU.EX2 R52, R25 ;  /* 0x0000001900347308 */ /* 0x0007220000000800 */
[----:B--2---:R-:W-:Y:S01]  /*37e0*/  @!P1 FMUL R75, R75, R75 ;  /* 0x0000004b4b4b9220 */ /* 0x004fe20000400000 */
[----:B------:R-:W-:-:S02]  /*37f0*/  FSETP.GEU.AND P1, PT, R68, -126, PT ;  /* 0xc2fc00004400780b */ /* 0x000fc40003f2e000 */
[----:B------:R-:W-:Y:S02]  /*3800*/  F2FP.F16.F32.PACK_AB R27, R14, R27 ;  /* 0x0000001b0e1b723e */ /* 0x000fe400000000ff */
[----:B------:R-:W-:Y:S01]  /*3810*/  F2FP.F16.F32.PACK_AB R35, R22, R35 ;  /* 0x000000231623723e */ /* 0x000fe200000000ff */
[----:B------:R-:W-:Y:S01]  /*3820*/  @!P3 FMUL R4, R4, 0.5 ;  /* 0x3f0000000404b820 */ /* 0x000fe20000400000 */
[----:B------:R-:W2:Y:S01]  /*3830*/  MUFU.EX2 R79, R80 ;  /* 0x00000050004f7308 */ /* 0x000ea20000000800 */
[----:B-1----:R-:W-:Y:S01]  /*3840*/  @!P4 FMUL R73, R73, R73 ;  /* 0x000000494949c220 */ /* 0x002fe20000400000 */
[----:B------:R-:W-:Y:S01]  /*3850*/  FSETP.GEU.AND P4, PT, R76, -126, PT ;  /* 0xc2fc00004c00780b */ /* 0x000fe20003f8e000 */
[----:B---3--:R-:W-:Y:S02]  /*3860*/  FADD R25, R11, R62 ;  /* 0x0000003e0b197221 */ /* 0x008fe40000000000 */
[----:B------:R-:W-:Y:S02]  /*3870*/  FADD R37, R40, R73 ;  /* 0x0000004928257221 */ /* 0x000fe40000000000 */
[----:B------:R-:W-:Y:S01]  /*3880*/  FADD R45, R25, R54 ;  /* 0x00000036192d7221 */ /* 0x000fe20000000000 */
[----:B------:R-:W1:Y:S01]  /*3890*/  MUFU.EX2 R56, R81 ;  /* 0x0000005100387308 */ /* 0x000e620000000800 */
[----:B----4-:R-:W-:Y:S01]  /*38a0*/  @!P2 FMUL R52, R52, R52 ;  /* 0x000000343434a220 */ /* 0x010fe20000400000 */
[----:B------:R-:W-:Y:S01]  /*38b0*/  FADD R25, R12, R43 ;  /* 0x0000002b0c197221 */ /* 0x000fe20000000000 */
[----:B------:R-:W-:Y:S01]  /*38c0*/  @!P1 FMUL R68, R68, 0.5 ;  /* 0x3f00000044449820 */ /* 0x000fe20000400000 */
[----:B------:R-:W-:-:S02]  /*38d0*/  FADD R45, R45, R88 ;  /* 0x000000582d2d7221 */ /* 0x000fc40000000000 */
[----:B------:R-:W-:Y:S01]  /*38e0*/  FADD R49, R25, R58 ;  /* 0x0000003a19317221 */ /* 0x000fe20000000000 */
[----:B------:R-:W-:Y:S01]  /*38f0*/  FADD R58, R30, R55 ;  /* 0x000000371e3a7221 */ /* 0x000fe20000000000 */
[----:B------:R3:W4:Y:S01]  /*3900*/  MUFU.EX2 R50, R4 ;  /* 0x0000000400327308 */ /* 0x0007220000000800 */
[----:B--2---:R-:W-:Y:S01]  /*3910*/  @!P6 FMUL R79, R79, R79 ;  /* 0x0000004f4f4fe220 */ /* 0x004fe20000400000 */
[----:B------:R-:W-:Y:S01]  /*3920*/  FADD R25, R31, R74 ;  /* 0x0000004a1f197221 */ /* 0x000fe20000000000 */
[----:B------:R-:W-:Y:S01]  /*3930*/  @!P4 FMUL R76, R76, 0.5 ;  /* 0x3f0000004c4cc820 */ /* 0x000fe20000400000 */
[----:B------:R-:W-:Y:S01]  /*3940*/  FADD R49, R49, R90 ;  /* 0x0000005a31317221 */ /* 0x000fe20000000000 */
[----:B------:R-:W-:Y:S01]  /*3950*/  FADD R64, R48, R79 ;  /* 0x0000004f30407221 */ /* 0x000fe20000000000 */
[----:B------:R-:W-:Y:S01]  /*3960*/  FADD R92, R25, R58 ;  /* 0x0000003a195c7221 */ /* 0x000fe20000000000 */
[----:B------:R-:W-:Y:S01]  /*3970*/  FADD R25, R19, R42 ;  /* 0x0000002a13197221 */ /* 0x000fe20000000000 */
[----:B------:R2:W5:Y:S01]  /*3980*/  MUFU.EX2 R69, R68 ;  /* 0x0000004400457308 */ /* 0x0005620000000800 */
[--C-:B---3--:R-:W-:Y:S01]  /*3990*/  FFMA R4, R77, UR14, -R3.reuse ;  /* 0x0000000e4d047c23 */ /* 0x108fe20008000803 */
[----:B------:R-:W-:Y:S01]  /*39a0*/  ULDC UR14, c[0x0][0x604] ;  /* 0x00018100000e7ab9 */ /* 0x000fe20000000800 */
[----:B-1----:R-:W-:Y:S01]  /*39b0*/  @!P5 FMUL R56, R56, R56 ;  /* 0x000000383838d220 */ /* 0x002fe20000400000 */
[--C-:B------:R-:W-:Y:S01]  /*39c0*/  FFMA R84, R84, UR14, -R3.reuse ;  /* 0x0000000e54547c23 */ /* 0x100fe20008000803 */
[----:B------:R-:W-:Y:S01]  /*39d0*/  FFMA R3, R85, UR15, -R3 ;  /* 0x0000000f55037c23 */ /* 0x000fe20008000803 */
[----:B------:R-:W-:Y:S01]  /*39e0*/  FSETP.GEU.AND P2, PT, R4, -126, PT ;  /* 0xc2fc00000400780b */ /* 0x000fe20003f4e000 */
[----:B------:R-:W-:Y:S01]  /*39f0*/  FADD R85, R29, R60 ;  /* 0x0000003c1d557221 */ /* 0x000fe20000000000 */
[----:B------:R-:W1:Y:S01]  /*3a00*/  MUFU.EX2 R77, R76 ;  /* 0x0000004c004d7308 */ /* 0x000e620000000800 */
[----:B------:R-:W-:Y:S01]  /*3a10*/  FSETP.GEU.AND P6, PT, R84, -126, PT ;  /* 0xc2fc00005400780b */ /* 0x000fe20003fce000 */
[----:B------:R-:W-:Y:S01]  /*3a20*/  FADD R29, R32, R65 ;  /* 0x00000041201d7221 */ /* 0x000fe20000000000 */
[----:B------:R-:W-:Y:S01]  /*3a30*/  FSETP.GEU.AND P5, PT, R3, -126, PT ;  /* 0xc2fc00000300780b */ /* 0x000fe20003fae000 */
[----:B------:R-:W-:Y:S01]  /*3a40*/  FADD R60, R63, R52 ;  /* 0x000000343f3c7221 */ /* 0x000fe20000000000 */
[----:B--2---:R-:W-:Y:S01]  /*3a50*/  FADD R68, R71, R56 ;  /* 0x0000003847447221 */ /* 0x004fe20000000000 */
[----:B----4-:R-:W-:Y:S01]  /*3a60*/  @!P3 FMUL R50, R50, R50 ;  /* 0x000000323232b220 */ /* 0x010fe20000400000 */
[----:B------:R-:W-:Y:S01]  /*3a70*/  FADD R72, R29, R64 ;  /* 0x000000401d487221 */ /* 0x000fe20000000000 */
[----:B------:R-:W-:Y:S01]  /*3a80*/  FADD R41, R25, R60 ;  /* 0x0000003c19297221 */ /* 0x000fe20000000000 */
[----:B-----5:R-:W-:Y:S01]  /*3a90*/  @!P1 FMUL R69, R69, R69 ;  /* 0x0000004545459220 */ /* 0x020fe20000400000 */
[----:B------:R-:W-:Y:S01]  /*3aa0*/  FADD R29, R59, R50 ;  /* 0x000000323b1d7221 */ /* 0x000fe20000000000 */
[----:B------:R-:W-:Y:S01]  /*3ab0*/  @!P2 FMUL R4, R4, 0.5 ;  /* 0x3f0000000404a820 */ /* 0x000fe20000400000 */
[----:B------:R-:W-:Y:S01]  /*3ac0*/  FADD R92, R53, R92 ;  /* 0x0000005c355c7221 */ /* 0x000fe20000000000 */
[----:B------:R-:W-:Y:S01]  /*3ad0*/  FADD R25, R36, R69 ;  /* 0x0000004524197221 */ /* 0x000fe20000000000 */
[----:B------:R-:W-:Y:S01]  /*3ae0*/  @!P6 FMUL R84, R84, 0.5 ;  /* 0x3f0000005454e820 */ /* 0x000fe20000400000 */
[----:B------:R2:W3:Y:S01]  /*3af0*/  MUFU.EX2 R54, R4 ;  /* 0x0000000400367308 */ /* 0x0004e20000000800 */
[----:B------:R-:W-:Y:S01]  /*3b00*/  @!P5 FMUL R3, R3, 0.5 ;  /* 0x3f0000000303d820 */ /* 0x000fe20000400000 */
[----:B-1----:R-:W-:Y:S01]  /*3b10*/  @!P4 FMUL R77, R77, R77 ;  /* 0x0000004d4d4dc220 */ /* 0x002fe20000400000 */
[----:B------:R-:W-:Y:S01]  /*3b20*/  FADD R45, R45, R92 ;  /* 0x0000005c2d2d7221 */ /* 0x000fe20000000000 */
[----:B------:R-:W-:-:S02]  /*3b30*/  F2FP.F16.F32.PACK_AB R30, R59, R36 ;  /* 0x000000243b1e723e */ /* 0x000fc400000000ff */
[----:B------:R-:W-:Y:S01]  /*3b40*/  FADD R60, R34, R77 ;  /* 0x0000004d223c7221 */ /* 0x000fe20000000000 */
[----:B------:R-:W-:Y:S01]  /*3b50*/  F2FP.F16.F32.PACK_AB R36, R71, R48 ;  /* 0x000000304724723e */ /* 0x000fe200000000ff */
[----:B------:R-:W1:Y:S01]  /*3b60*/  MUFU.EX2 R81, R84 ;  /* 0x0000005400517308 */ /* 0x000e620000000800 */
[----:B--2---:R-:W-:Y:S01]  /*3b70*/  FADD R4, R14, R47 ;  /* 0x0000002f0e047221 */ /* 0x004fe20000000000 */
[----:B------:R-:W-:Y:S02]  /*3b80*/  F2FP.F16.F32.PACK_AB R48, R52, R73 ;  /* 0x000000493430723e */ /* 0x000fe400000000ff */
[----:B------:R-:W-:Y:S01]  /*3b90*/  F2FP.F16.F32.PACK_AB R31, R18, R31 ;  /* 0x0000001f121f723e */ /* 0x000fe200000000ff */
[----:B------:R-:W-:Y:S01]  /*3ba0*/  FADD R80, R4, R33 ;  /* 0x0000002104507221 */ /* 0x000fe20000000000 */
[----:B------:R-:W-:Y:S01]  /*3bb0*/  FADD R4, R24, R75 ;  /* 0x0000004b18047221 */ /* 0x000fe20000000000 */
[----:B------:R-:W-:Y:S01]  /*3bc0*/  FADD R33, R23, R46 ;  /* 0x0000002e17217221 */ /* 0x000fe20000000000 */
[----:B------:R2:W4:Y:S01]  /*3bd0*/  MUFU.EX2 R58, R3 ;  /* 0x00000003003a7308 */ /* 0x0005220000000800 */
[----:B---3--:R-:W-:Y:S01]  /*3be0*/  @!P2 FMUL R54, R54, R54 ;  /* 0x000000363636a220 */ /* 0x008fe20000400000 */
[----:B------:R-:W-:Y:S01]  /*3bf0*/  FADD R37, R4, R37 ;  /* 0x0000002504257221 */ /* 0x000fe20000000000 */
[----:B------:R-:W-:Y:S01]  /*3c00*/  FADD R76, R33, R68 ;  /* 0x00000044214c7221 */ /* 0x000fe20000000000 */
[----:B------:R-:W-:Y:S01]  /*3c10*/  FADD R4, R21, R44 ;  /* 0x0000002c15047221 */ /* 0x000fe20000000000 */
[----:B------:R-:W-:Y:S01]  /*3c20*/  FADD R33, R67, R54 ;  /* 0x0000003643217221 */ /* 0x000fe20000000000 */
[----:B------:R-:W-:Y:S01]  /*3c30*/  FADD R37, R37, R72 ;  /* 0x0000004825257221 */ /* 0x000fe20000000000 */
[----:B------:R-:W-:Y:S01]  /*3c40*/  FADD R41, R41, R76 ;  /* 0x0000004c29297221 */ /* 0x000fe20000000000 */
[----:B------:R-:W-:Y:S01]  /*3c50*/  FADD R80, R80, R85 ;  /* 0x0000005550507221 */ /* 0x000fe20000000000 */
[----:B-1----:R-:W-:Y:S01]  /*3c60*/  @!P6 FMUL R81, R81, R81 ;  /* 0x000000515151e220 */ /* 0x002fe20000400000 */
[----:B--2---:R-:W-:Y:S01]  /*3c70*/  FADD R3, R28, R61 ;  /* 0x0000003d1c037221 */ /* 0x004fe20000000000 */
[----:B------:R-:W-:Y:S01]  /*3c80*/  FADD R4, R4, R33 ;  /* 0x0000002104047221 */ /* 0x000fe20000000000 */
[----:B------:R-:W-:Y:S01]  /*3c90*/  FADD R80, R49, R80 ;  /* 0x0000005031507221 */ /* 0x000fe20000000000 */
[----:B------:R-:W-:Y:S01]  /*3ca0*/  FADD R64, R38, R81 ;  /* 0x0000005126407221 */ /* 0x000fe20000000000 */
[----:B------:R-:W-:Y:S01]  /*3cb0*/  FADD R3, R3, R60 ;  /* 0x0000003c03037221 */ /* 0x000fe20000000000 */
[----:B------:R-:W-:Y:S01]  /*3cc0*/  F2FP.F16.F32.PACK_AB R33, R20, R15 ;  /* 0x0000000f1421723e */ /* 0x000fe200000000ff */
[----:B----4-:R-:W-:Y:S01]  /*3cd0*/  @!P5 FMUL R58, R58, R58 ;  /* 0x0000003a3a3ad220 */ /* 0x010fe20000400000 */
[----:B------:R-:W-:Y:S01]  /*3ce0*/  FADD R64, R25, R64 ;  /* 0x0000004019407221 */ /* 0x000fe20000000000 */
[----:B------:R-:W-:-:S02]  /*3cf0*/  F2FP.F16.F32.PACK_AB R25, R12, R11 ;  /* 0x0000000b0c19723e */ /* 0x000fc400000000ff */
[----:B------:R-:W-:Y:S01]  /*3d00*/  FADD R68, R57, R58 ;  /* 0x0000003a39447221 */ /* 0x000fe20000000000 */
[----:B------:R-:W-:Y:S01]  /*3d10*/  FADD R64, R3, R64 ;  /* 0x0000004003407221 */ /* 0x000fe20000000000 */
[----:B------:R-:W-:Y:S02]  /*3d20*/  MOV R3, UR7 ;  /* 0x0000000700037c02 */ /* 0x000fe40008000f00 */
[----:B------:R-:W-:Y:S01]  /*3d30*/  FADD R29, R29, R68 ;  /* 0x000000441d1d7221 */ /* 0x000fe20000000000 */
[----:B------:R-:W-:Y:S01]  /*3d40*/  FADD R37, R37, R64 ;  /* 0x0000004025257221 */ /* 0x000fe20000000000 */
[----:B------:R1:W-:Y:S01]  /*3d50*/  SYNCS.ARRIVE.TRANS64.A1T0 RZ, [R3+UR11], RZ ;  /* 0x000000ff03ff79a7 */ /* 0x0003e2000810000b */
[----:B------:R-:W-:Y:S01]  /*3d60*/  F2FP.F16.F32.PACK_AB R49, R91, R78 ;  /* 0x0000004e5b31723e */ /* 0x000fe200000000ff */
[----:B------:R-:W-:Y:S01]  /*3d70*/  FADD R4, R4, R29 ;  /* 0x0000001d04047221 */ /* 0x000fe20000000000 */
[----:B------:R-:W-:Y:S02]  /*3d80*/  F2FP.F16.F32.PACK_AB R29, R16, R13 ;  /* 0x0000000d101d723e */ /* 0x000fe400000000ff */
[----:B------:R-:W-:Y:S01]  /*3d90*/  F2FP.F16.F32.PACK_AB R53, R87, R86 ;  /* 0x000000565735723e */ /* 0x000fe200000000ff */
[----:B------:R-:W-:Y:S01]  /*3da0*/  FADD R60, R41, R4 ;  /* 0x00000004293c7221 */ /* 0x000fe20000000000 */
[----:B------:R-:W-:Y:S01]  /*3db0*/  FADD R4, R45, R80 ;  /* 0x000000502d047221 */ /* 0x000fe20000000000 */
[----:B------:R-:W-:-:S02]  /*3dc0*/  F2FP.F16.F32.PACK_AB R41, R43, R62 ;  /* 0x0000003e2b29723e */ /* 0x000fc400000000ff */
[----:B-1----:R-:W-:Y:S01]  /*3dd0*/  FADD R3, R37, R60 ;  /* 0x0000003c25037221 */ /* 0x002fe20000000000 */
[----:B------:R-:W-:Y:S02]  /*3de0*/  F2FP.F16.F32.PACK_AB R37, R26, R17 ;  /* 0x000000111a25723e */ /* 0x000fe400000000ff */
[----:B------:R-:W-:Y:S02]  /*3df0*/  F2FP.F16.F32.PACK_AB R26, R21, R28 ;  /* 0x0000001c151a723e */ /* 0x000fe400000000ff */
[----:B------:R-:W-:Y:S02]  /*3e00*/  F2FP.F16.F32.PACK_AB R28, R23, R32 ;  /* 0x00000020171c723e */ /* 0x000fe400000000ff */
[----:B------:R-:W-:Y:S02]  /*3e10*/  F2FP.F16.F32.PACK_AB R32, R63, R40 ;  /* 0x000000283f20723e */ /* 0x000fe400000000ff */
[----:B------:R-:W-:Y:S02]  /*3e20*/  F2FP.F16.F32.PACK_AB R40, R42, R75 ;  /* 0x0000004b2a28723e */ /* 0x000fe400000000ff */
[----:B------:R-:W-:-:S02]  /*3e30*/  F2FP.F16.F32.PACK_AB R42, R44, R61 ;  /* 0x0000003d2c2a723e */ /* 0x000fc400000000ff */
        /* <DEDUP_REMOVED lines=11> */
[----:B------:R-:W-:Y:S01]  /*3ef0*/  F2FP.F16.F32.PACK_AB R54, R58, R81 ;  /* 0x000000513a36723e */ /* 0x000fe200000000ff */
[----:B------:R-:W-:Y:S06]  /*3f00*/  @!P0 BRA `(.L_x_19) ;  /* 0x0000000000048947 */ /* 0x000fec0003800000 */
[----:B------:R-:W-:Y:S01]  /*3f10*/  BPT.TRAP 0x1 ;  /* 0x000000040000795c */ /* 0x000fe20000300000 */
.L_x_19:
[----:B------:R-:W1:Y:S01]  /*3f20*/  SYNCS.PHASECHK.TRANS64.TRYWAIT P1, [UR38+0x30008], R9 ;  /* 0x03000809ff0075a7 */ /* 0x000e620008020166 */
[----:B------:R-:W-:Y:S01]  /*3f30*/  ULOP3.LUT UR7, UR10, 0x4000000, URZ, 0xfc, !UPT ;  /* 0x040000000a077892 */ /* 0x000fe2000f8efc3f */
[----:B-1----:R-:W-:Y:S11]  /*3f40*/  @!P1 BRA `(.L_x_20) ;  /* 0x0000009400ac9947 */ /* 0x002ff60003800000 */
.L_x_108:
[----:B------:R-:W-:Y:S01]  /*3f50*/  UIADD3 UR10, UR7, 0x800, URZ ;  /* 0x00000800070a7890 */ /* 0x000fe2000fffe03f */
[----:B------:R-:W-:Y:S01]  /*3f60*/  WARPGROUP.ARRIVE ;  /* 0x00000000000079c5 */ /* 0x000fe20000000000 */
[----:B------:R-:W-:Y:S01]  /*3f70*/  UMOV UR11, 0x40000040 ;  /* 0x40000040000b7882 */ /* 0x000fe20000000000 */
[----:B------:R-:W-:-:S06]  /*3f80*/  F2FP.F16.F32.PACK_AB R55, R10, R55 ;  /* 0x000000370a37723e */ /* 0x000fcc00000000ff */
[----:B------:R-:W-:Y:S01]  /*3f90*/  HGMMA.64x128x16.F32 R88, R24, gdesc[UR8].tnspB, RZ, !UPT, gsb0 ;  /* 0x41e0000818587df0 */ /* 0x000fe2000c0008ff */
[----:B------:R-:W-:Y:S01]  /*3fa0*/  UIADD3 UR10, UR7, 0x880, URZ ;  /* 0x00000880070a7890 */ /* 0x000fe2000fffe03f */
[----:B------:R-:W-:Y:S01]  /*3fb0*/  UMOV UR11, 0x40000040 ;  /* 0x40000040000b7882 */ /* 0x000fe20000000000 */
[----:B------:R-:W-:Y:S02]  /*3fc0*/  WARPGROUP.DEPBAR.LE gsb0, 0x0 ;  /* 0x00008000000079c5 */ /* 0x000fe40000010000 */
[----:B------:R-:W-:-:S07]  /*3fd0*/  WARPGROUP.ARRIVE ;  /* 0x00000000000079c5 */ /* 0x000fce0000000000 */
[----:B------:R-:W-:Y:S01]  /*3fe0*/  HGMMA.64x128x16.F32 R88, R28, gdesc[UR8].tnspB, R88, gsb0 ;  /* 0x41e000081c587df0 */ /* 0x000fe20008000858 */
        /* <DEDUP_REMOVED lines=29> */
[----:B------:R-:W-:Y:S03]  /*41c0*/  HGMMA.64x128x16.F32 R88, R52, gdesc[UR8].tnspB, R88, gsb0 ;  /* 0x41e0000834587df0 */ /* 0x000fe60008000858 */
[----:B------:R-:W-:Y:S02]  /*41d0*/  WARPGROUP.DEPBAR.LE gsb0, 0x0 ;  /* 0x00008000000079c5 */ /* 0x000fe40000010000 */
[----:B------:R-:W-:Y:S05]  /*41e0*/  @!P0 BRA `(.L_x_21) ;  /* 0x0000000000048947 */ /* 0x000fea0003800000 */
[----:B------:R-:W-:Y:S01]  /*41f0*/  BPT.TRAP 0x1 ;  /* 0x000000040000795c */ /* 0x000fe20000300000 */
.L_x_21:
[----:B------:R-:W-:Y:S01]  /*4200*/  UISETP.GT.U32.AND UP0, UPT, UR5, 0x1, UPT ;  /* 0x000000010500788c */ /* 0x000fe2000bf04070 */
[----:B-1----:R-:W-:Y:S01]  /*4210*/  MOV R9, RZ ;  /* 0x000000ff00097202 */ /* 0x002fe20000000f00 */
[----:B------:R-:W-:-:S04]  /*4220*/  UIADD3 UR10, UR38, 0x30028, URZ ;  /* 0x00030028260a7890 */ /* 0x000fc8000fffe03f */
[----:B------:R-:W-:Y:S01]  /*4230*/  PLOP3.LUT P1, PT, PT, PT, UP0, 0x80, 0x0 ;  /* 0x000000000000781c */ /* 0x000fe20003f2f008 */
[----:B------:R-:W-:-:S09]  /*4240*/  UPRMT UR10, URZ, 0x654, UR10 ;  /* 0x000006543f0a7896 */ /* 0x000fd2000800000a */
[----:B------:R-:W-:Y:S03]  /*4250*/  SYNCS.ARRIVE.TRANS64.RED.A1T0 RZ, [UR10], RZ ;  /* 0x000000ffffff79a7 */ /* 0x000fe6000810040a */
[----:B------:R-:W-:Y:S05]  /*4260*/  @P1 BRA `(.L_x_22) ;  /* 0x0000000000041947 */ /* 0x000fea0003800000 */
[----:B------:R-:W-:Y:S01]  /*4270*/  BPT.TRAP 0x1 ;  /* 0x000000040000795c */ /* 0x000fe20000300000 */
.L_x_22:
[C---:B------:R-:W-:Y:S01]  /*4280*/  ISETP.GE.AND P2, PT, R8.reuse, 0x3, PT ;  /* 0x000000030800780c */ /* 0x040fe20003f46270 */
[----:B------:R-:W-:Y:S01]  /*4290*/  UMOV UR39, 0x1 ;  /* 0x0000000100277882 */ /* 0x000fe20000000000 */
[----:B------:R-:W-:Y:S01]  /*42a0*/  UMOV UR5, 0x2 ;  /* 0x0000000200057882 */ /* 0x000fe20000000000 */
[----:B------:R-:W-:Y:S02]  /*42b0*/  IADD3 R5, R5, 0x80, RZ ;  /* 0x0000008005057810 */ /* 0x000fe40007ffe0ff */
[----:B------:R-:W-:-:S08]  /*42c0*/  IADD3 R8, R8, -0x1, RZ ;  /* 0xffffffff08087810 */ /* 0x000fd00007ffe0ff */
[----:B------:R-:W-:Y:S05]  /*42d0*/  @!P2 BRA `(.L_x_23) ;  /* 0x0000002c001ca947 */ /* 0x000fea0003800000 */
[----:B------:R-:W-:Y:S01]  /*42e0*/  IMAD.MOV.U32 R11, RZ, RZ, R6 ;  /* 0x000000ffff0b7224 */ /* 0x000fe200078e0006 */
[----:B------:R-:W-:Y:S01]  /*42f0*/  MOV R13, R7 ;  /* 0x00000007000d7202 */ /* 0x000fe20000000f00 */
[----:B------:R-:W-:Y:S01]  /*4300*/  UMOV UR5, 0x2 ;  /* 0x0000000200057882 */ /* 0x000fe20000000000 */
[----:B------:R-:W-:Y:S01]  /*4310*/  MOV R9, RZ ;  /* 0x000000ff00097202 */ /* 0x000fe20000000f00 */
[----:B------:R-:W-:Y:S01]  /*4320*/  UMOV UR39, 0x1 ;  /* 0x0000000100277882 */ /* 0x000fe20000000000 */
[----:B------:R-:W-:-:S05]  /*4330*/  ULDC UR44, c[0x0][0x604] ;  /* 0x00018100002c7ab9 */ /* 0x000fca0000000800 */
.L_x_34:
[----:B------:R-:W-:-:S13]  /*4340*/  PLOP3.LUT P3, PT, PT, PT, UP1, 0x80, 0x0 ;  /* 0x000000000000781c */ /* 0x000fda0003f6f018 */
[----:B------:R-:W-:Y:S05]  /*4350*/  @!P3 BRA `(.L_x_24) ;  /* 0x000000000004b947 */ /* 0x000fea0003800000 */
[----:B------:R-:W-:Y:S01]  /*4360*/  BPT.TRAP 0x1 ;  /* 0x000000040000795c */ /* 0x000fe20000300000 */
.L_x_24:
[----:B------:R-:W-:Y:S01]  /*4370*/  ULEA UR10, UR5, UR38, 0x3 ;  /* 0x00000026050a7291 */ /* 0x000fe2000f8e183f */
[----:B------:R-:W-:-:S08]  /*4380*/  SHF.L.U32 R6, R9, 0x1f, RZ ;  /* 0x0000001f09067819 */ /* 0x000fd000000006ff */
[----:B------:R-:W1:Y:S02]  /*4390*/  SYNCS.PHASECHK.TRANS64.TRYWAIT P2, [UR10+0x30000], R6 ;  /* 0x03000006ff0075a7 */ /* 0x000e64000804014a */
[----:B-1----:R-:W-:Y:S05]  /*43a0*/  @!P2 BRA `(.L_x_25) ;  /* 0x0000009000aca947 */ /* 0x002fea0003800000 */
.L_x_109:
[----:B------:R-:W-:Y:S01]  /*43b0*/  ULEA UR10, UR5, UR6, 0xb ;  /* 0x00000006050a7291 */ /* 0x000fe2000f8e583f */
[----:B------:R-:W-:Y:S01]  /*43c0*/  WARPGROUP.ARRIVE ;  /* 0x00000000000079c5 */ /* 0x000fe20000000000 */
[----:B------:R-:W-:Y:S01]  /*43d0*/  UMOV UR11, 0x40000040 ;  /* 0x40000040000b7882 */ /* 0x000fe20000000000 */
[----:B------:R-:W-:Y:S01]  /*43e0*/  UMOV UR15, 0x40000040 ;  /* 0x40000040000f7882 */ /* 0x000fe20000000000 */
[----:B------:R-:W-:Y:S02]  /*43f0*/  UIADD3 UR14, UR10, 0x2, URZ ;  /* 0x000000020a0e7890 */ /* 0x000fe4000fffe03f */
[----:B------:R-:W-:Y:S01]  /*4400*/  UIADD3 UR18, UR10, 0x4, URZ ;  /* 0x000000040a127890 */ /* 0x000fe2000fffe03f */
[----:B------:R-:W-:Y:S02]  /*4410*/  UMOV UR19, 0x40000040 ;  /* 0x4000004000137882 */ /* 0x000fe40000000000 */
[----:B------:R-:W-:Y:S01]  /*4420*/  HGMMA.64x128x16.F32 R24, gdesc[UR8], RZ, !UPT, gsb0 ;  /* 0x01e00000081879f0 */ /* 0x000fe2000c0008ff */
[----:B------:R-:W-:Y:S01]  /*4430*/  UIADD3 UR22, UR10, 0x6, URZ ;  /* 0x000000060a167890 */ /* 0x000fe2000fffe03f */
[----:B------:R-:W-:Y:S01]  /*4440*/  UMOV UR23, 0x40000040 ;  /* 0x4000004000177882 */ /* 0x000fe20000000000 */
        /* <DEDUP_REMOVED lines=8> */
[----:B------:R-:W-:-:S04]  /*44d0*/  UIADD3 UR5, UR5, 0x1, URZ ;  /* 0x0000000105057890 */ /* 0x000fc8000fffe03f */
[----:B------:R-:W-:-:S04]  /*44e0*/  UISETP.NE.AND UP0, UPT, UR5, 0x5, UPT ;  /* 0x000000050500788c */ /* 0x000fc8000bf05270 */
[----:B------:R-:W-:Y:S02]  /*44f0*/  USEL UR10, URZ, 0x1, UP0 ;  /* 0x000000013f0a7887 */ /* 0x000fe40008000000 */
[----:B------:R-:W-:-:S04]  /*4500*/  USEL UR5, UR5, URZ, UP0 ;  /* 0x0000003f05057287 */ /* 0x000fc80008000000 */
[----:B------:R-:W-:Y:S01]  /*4510*/  LOP3.LUT R9, R9, UR10, RZ, 0x3c, !PT ;  /* 0x0000000a09097c12 */ /* 0x000fe2000f8e3cff */
[----:B------:R-:W-:Y:S02]  /*4520*/  WARPGROUP.DEPBAR.LE gsb0, 0x0 ;  /* 0x00008000000079c5 */ /* 0x000fe40000010000 */
[----:B------:R-:W-:-:S06]  /*4530*/  WARPGROUP.ARRIVE ;  /* 0x00000000000079c5 */ /* 0x000fcc0000000000 */
        /* <DEDUP_REMOVED lines=20> */
[----:B------:R-:W-:Y:S05]  /*4680*/  @!P3 BRA `(.L_x_26) ;  /* 0x000000000004b947 */ /* 0x000fea0003800000 */
[----:B------:R-:W-:Y:S01]  /*4690*/  BPT.TRAP 0x1 ;  /* 0x000000040000795c */ /* 0x000fe20000300000 */
.L_x_26:
[----:B-1----:R-:W-:Y:S01]  /*46a0*/  FMNMX R6, R24, R11, !PT ;  /* 0x0000000b18067209 */ /* 0x002fe20007800000 */
[----:B------:R-:W-:Y:S01]  /*46b0*/  ULEA UR10, UR5, UR38, 0x3 ;  /* 0x00000026050a7291 */ /* 0x000fe2000f8e183f */
[----:B------:R-:W-:Y:S02]  /*46c0*/  FMNMX R12, R26, R13, !PT ;  /* 0x0000000d1a0c7209 */ /* 0x000fe40007800000 */
[----:B------:R-:W-:-:S04]  /*46d0*/  FMNMX R7, R25, R6, !PT ;  /* 0x0000000619077209 */ /* 0x000fc80007800000 */
        /* <DEDUP_REMOVED lines=29> */
[----:B------:R-:W-:-:S05]  /*48b0*/  FMNMX R7, R85, R6, !PT ;  /* 0x0000000655077209 */ /* 0x000fca0007800000 */
[----:B------:R-:W1:Y:S02]  /*48c0*/  SHFL.BFLY PT, R6, R7, 0x1, 0x1f ;  /* 0x0c201f0007067f89 */ /* 0x000e6400000e0000 */
[----:B-1----:R-:W-:-:S05]  /*48d0*/  FMNMX R10, R7, R6, !PT ;  /* 0x00000006070a7209 */ /* 0x002fca0007800000 */
[----:B------:R-:W1:Y:S02]  /*48e0*/  SHFL.BFLY PT, R15, R10, 0x2, 0x1f ;  /* 0x0c401f000a0f7f89 */ /* 0x000e6400000e0000 */
[----:B-1----:R-:W-:Y:S02]  /*48f0*/  FMNMX R6, R10, R15, !PT ;  /* 0x0000000f0a067209 */ /* 0x002fe40007800000 */
[----:B------:R-:W-:Y:S02]  /*4900*/  FMNMX R15, R27, R12, !PT ;  /* 0x0000000c1b0f7209 */ /* 0x000fe40007800000 */
[----:B------:R-:W-:Y:S02]  /*4910*/  FSETP.NEU.AND P2, PT, R6, -INF , PT ;  /* 0xff8000000600780b */ /* 0x000fe40003f4d000 */
[----:B------:R-:W-:Y:S02]  /*4920*/  FMNMX R12, R30, R15, !PT ;  /* 0x0000000f1e0c7209 */ /* 0x000fe40007800000 */
[----:B------:R-:W-:-:S02]  /*4930*/  FSEL R22, R6, RZ, P2 ;  /* 0x000000ff06167208 */ /* 0x000fc40001000000 */
[----:B------:R-:W-:-:S03]  /*4940*/  FMNMX R7, R31, R12, !PT ;  /* 0x0000000c1f077209 */ /* 0x000fc60007800000 */
[----:B------:R-:W-:Y:S01]  /*4950*/  FMUL R152, R22, UR44 ;  /* 0x0000002c16987c20 */ /* 0x000fe20008400000 */
[----:B------:R-:W-:Y:S01]  /*4960*/  FMNMX R12, R34, R7, !PT ;  /* 0x00000007220c7209 */ /* 0x000fe20007800000 */
[----:B------:R-:W-:Y:S02]  /*4970*/  FADD R11, -R22, R11 ;  /* 0x0000000b160b7221 */ /* 0x000fe40000000100 */
[--C-:B------:R-:W-:Y:S01]  /*4980*/  FFMA R24, R24, UR44, -R152.reuse ;  /* 0x0000002c18187c23 */ /* 0x100fe20008000898 */
[--C-:B------:R-:W-:Y:S01]  /*4990*/  FFMA R15, R25, UR44, -R152.reuse ;  /* 0x0000002c190f7c23 */ /* 0x100fe20008000898 */
[----:B------:R-:W-:Y:S01]  /*49a0*/  FMNMX R7, R35, R12, !PT ;  /* 0x0000000c23077209 */ /* 0x000fe20007800000 */
[--C-:B------:R-:W-:Y:S01]  /*49b0*/  FFMA R19, R33, UR44, -R152.reuse ;  /* 0x0000002c21137c23 */ /* 0x100fe20008000898 */
[--C-:B------:R-:W-:Y:S01]  /*49c0*/  FFMA R10, R28, UR44, -R152.reuse ;  /* 0x0000002c1c0a7c23 */ /* 0x100fe20008000898 */
[----:B------:R-:W-:Y:S01]  /*49d0*/  FSETP.GEU.AND P6, PT, R24, -126, PT ;  /* 0xc2fc00001800780b */ /* 0x000fe20003fce000 */
[--C-:B------:R-:W-:Y:S01]  /*49e0*/  FFMA R17, R29, UR44, -R152.reuse ;  /* 0x0000002c1d117c23 */ /* 0x100fe20008000898 */
[----:B------:R-:W-:Y:S01]  /*49f0*/  FSETP.GEU.AND P3, PT, R15, -126, PT ;  /* 0xc2fc00000f00780b */ /* 0x000fe20003f6e000 */
[--C-:B------:R-:W-:Y:S01]  /*4a00*/  FFMA R28, R32, UR44, -R152.reuse ;  /* 0x0000002c201c7c23 */ /* 0x100fe20008000898 */
[----:B------:R-:W-:Y:S01]  /*4a10*/  FMNMX R12, R38, R7, !PT ;  /* 0x00000007260c7209 */ /* 0x000fe20007800000 */
        /* <DEDUP_REMOVED lines=8> */
[----:B------:R-:W-:Y:S01]  /*4aa0*/  @!P6 FMUL R24, R24, 0.5 ;  /* 0x3f0000001818e820 */ /* 0x000fe20000400000 */
[----:B------:R-:W-:Y:S01]  /*4ab0*/  FSETP.GEU.AND P2, PT, R28, -126, PT ;  /* 0xc2fc00001c00780b */ /* 0x000fe20003f4e000 */
[----:B------:R-:W-:Y:S01]  /*4ac0*/  @!P3 FMUL R15, R15, 0.5 ;  /* 0x3f0000000f0fb820 */ /* 0x000fe20000400000 */
[----:B------:R-:W-:Y:S01]  /*4ad0*/  FMNMX R7, R43, R12, !PT ;  /* 0x0000000c2b077209 */ /* 0x000fe20007800000 */
[--C-:B------:R-:W-:Y:S01]  /*4ae0*/  FFMA R12, R36, UR44, -R152.reuse ;  /* 0x0000002c240c7c23 */ /* 0x100fe20008000898 */
[--C-:B------:R-:W-:Y:S01]  /*4af0*/  FFMA R45, R53, UR44, -R152.reuse ;  /* 0x0000002c352d7c23 */ /* 0x100fe20008000898 */
[----:B------:R-:W1:Y:S01]  /*4b00*/  MUFU.EX2 R24, R24 ;  /* 0x0000001800187308 */ /* 0x000e620000000800 */
[----:B------:R-:W-:Y:S01]  /*4b10*/  FMNMX R14, R46, R7, !PT ;  /* 0x000000072e0e7209 */ /* 0x000fe20007800000 */
[----:B------:R-:W-:Y:S01]  /*4b20*/  @!P4 FMUL R10, R10, 0.5 ;  /* 0x3f0000000a0ac820 */ /* 0x000fe20000400000 */
[--C-:B------:R-:W-:Y:S01]  /*4b30*/  FFMA R36, R48, UR44, -R152.reuse ;  /* 0x0000002c30247c23 */ /* 0x100fe20008000898 */
[----:B------:R-:W-:Y:S01]  /*4b40*/  @!P5 FMUL R17, R17, 0.5 ;  /* 0x3f0000001111d820 */ /* 0x000fe20000400000 */
[----:B------:R-:W-:Y:S01]  /*4b50*/  FMNMX R7, R47, R14, !PT ;  /* 0x0000000e2f077209 */ /* 0x000fe20007800000 */
[--C-:B------:R-:W-:Y:S01]  /*4b60*/  FFMA R41, R49, UR44, -R152.reuse ;  /* 0x0000002c31297c23 */ /* 0x100fe20008000898 */
[--C-:B------:R-:W-:Y:S01]  /*4b70*/  FFMA R49, R56, UR44, -R152.reuse ;  /* 0x0000002c38317c23 */ /* 0x100fe20008000898 */
[----:B------:R-:W2:Y:S01]  /*4b80*/  MUFU.EX2 R15, R15 ;  /* 0x0000000f000f7308 */ /* 0x000ea20000000800 */
[----:B------:R-:W-:Y:S01]  /*4b90*/  FMNMX R14, R50, R7, !PT ;  /* 0x00000007320e7209 */ /* 0x000fe20007800000 */
[----:B------:R-:W-:Y:S01]  /*4ba0*/  @!P2 FMUL R28, R28, 0.5 ;  /* 0x3f0000001c1ca820 */ /* 0x000fe20000400000 */
[--C-:B------:R-:W-:Y:S01]  /*4bb0*/  FFMA R40, R57, UR44, -R152.reuse ;  /* 0x0000002c39287c23 */ /* 0x100fe20008000898 */
[--C-:B------:R-:W-:Y:S01]  /*4bc0*/  FFMA R57, R64, UR44, -R152.reuse ;  /* 0x0000002c40397c23 */ /* 0x100fe20008000898 */
[----:B------:R-:W-:Y:S01]  /*4bd0*/  FMNMX R7, R51, R14, !PT ;  /* 0x0000000e33077209 */ /* 0x000fe20007800000 */
[--C-:B------:R-:W-:Y:S01]  /*4be0*/  FFMA R53, R60, UR44, -R152.reuse ;  /* 0x0000002c3c357c23 */ /* 0x100fe20008000898 */
[--C-:B------:R-:W-:Y:S01]  /*4bf0*/  FFMA R48, R73, UR44, -R152.reuse ;  /* 0x0000002c49307c23 */ /* 0x100fe20008000898 */
[----:B------:R-:W3:Y:S01]  /*4c00*/  MUFU.EX2 R10, R10 ;  /* 0x0000000a000a7308 */ /* 0x000ee20000000800 */
[----:B-1----:R-:W-:Y:S01]  /*4c10*/  @!P6 FMUL R24, R24, R24 ;  /* 0x000000181818e220 */ /* 0x002fe20000400000 */
[----:B------:R-:W-:Y:S01]  /*4c20*/  FSETP.GEU.AND P6, PT, R19, -126, PT ;  /* 0xc2fc00001300780b */ /* 0x000fe20003fce000 */
[--C-:B------:R-:W-:Y:S01]  /*4c30*/  FFMA R73, R80, UR44, -R152.reuse ;  /* 0x0000002c50497c23 */ /* 0x100fe20008000898 */
[----:B------:R-:W-:Y:S01]  /*4c40*/  FMNMX R14, R54, R7, !PT ;  /* 0x00000007360e7209 */ /* 0x000fe20007800000 */
[----:B------:R-:W-:Y:S01]  /*4c50*/  FFMA R60, R85, UR44, -R152 ;  /* 0x0000002c553c7c23 */ /* 0x000fe20008000898 */
[----:B------:R-:W-:-:S02]  /*4c60*/  FMUL R11, R11, UR44 ;  /* 0x0000002c0b0b7c20 */ /* 0x000fc40008400000 */
[----:B------:R-:W1:Y:S01]  /*4c70*/  MUFU.EX2 R17, R17 ;  /* 0x0000001100117308 */ /* 0x000e620000000800 */
[----:B--2---:R-:W-:Y:S01]  /*4c80*/  @!P3 FMUL R15, R15, R15 ;  /* 0x0000000f0f0fb220 */ /* 0x004fe20000400000 */
[----:B------:R-:W-:Y:S02]  /*4c90*/  FSETP.GEU.AND P3, PT, R12, -126, PT ;  /* 0xc2fc00000c00780b */ /* 0x000fe40003f6e000 */
[----:B------:R-:W-:Y:S01]  /*4ca0*/  FMNMX R7, R55, R14, !PT ;  /* 0x0000000e37077209 */ /* 0x000fe20007800000 */
[--C-:B------:R-:W-:Y:S01]  /*4cb0*/  FFMA R14, R44, UR44, -R152.reuse ;  /* 0x0000002c2c0e7c23 */ /* 0x100fe20008000898 */
[--C-:B------:R-:W-:Y:S01]  /*4cc0*/  FFMA R44, R65, UR44, -R152.reuse ;  /* 0x0000002c412c7c23 */ /* 0x100fe20008000898 */
[----:B------:R-:W-:Y:S01]  /*4cd0*/  @!P6 FMUL R19, R19, 0.5 ;  /* 0x3f0000001313e820 */ /* 0x000fe20000400000 */
[----:B------:R-:W2:Y:S01]  /*4ce0*/  MUFU.EX2 R28, R28 ;  /* 0x0000001c001c7308 */ /* 0x000ea20000000800 */
[----:B---3--:R-:W-:Y:S01]  /*4cf0*/  @!P4 FMUL R10, R10, R10 ;  /* 0x0000000a0a0ac220 */ /* 0x008fe20000400000 */
[----:B------:R-:W-:Y:S01]  /*4d00*/  FSETP.GEU.AND P4, PT, R21, -126, PT ;  /* 0xc2fc00001500780b */ /* 0x000fe20003f8e000 */
[----:B------:R-:W-:Y:S01]  /*4d10*/  FFMA R65, R72, UR44, -R152 ;  /* 0x0000002c48417c23 */ /* 0x000fe20008000898 */
[----:B------:R-:W-:-:S03]  /*4d20*/  FMNMX R16, R58, R7, !PT ;  /* 0x000000073a107209 */ /* 0x000fc60007800000 */
[----:B------:R-:W-:Y:S01]  /*4d30*/  @!P3 FMUL R12, R12, 0.5 ;  /* 0x3f0000000c0cb820 */ /* 0x000fe20000400000 */
[----:B------:R-:W3:Y:S01]  /*4d40*/  MUFU.EX2 R19, R19 ;  /* 0x0000001300137308 */ /* 0x000ee20000000800 */
[----:B-1----:R-:W-:Y:S01]  /*4d50*/  @!P5 FMUL R17, R17, R17 ;  /* 0x000000111111d220 */ /* 0x002fe20000400000 */
[----:B------:R-:W-:Y:S02]  /*4d60*/  FSETP.GEU.AND P5, PT, R32, -126, PT ;  /* 0xc2fc00002000780b */ /* 0x000fe40003fae000 */
[----:B------:R-:W-:-:S03]  /*4d70*/  FMNMX R7, R59, R16, !PT ;  /* 0x000000103b077209 */ /* 0x000fc60007800000 */
[----:B------:R-:W-:Y:S01]  /*4d80*/  @!P4 FMUL R21, R21, 0.5 ;  /* 0x3f0000001515c820 */ /* 0x000fe20000400000 */
[----:B------:R-:W1:Y:S01]  /*4d90*/  MUFU.EX2 R12, R12 ;  /* 0x0000000c000c7308 */ /* 0x000e620000000800 */
[----:B--2---:R-:W-:Y:S01]  /*4da0*/  @!P2 FMUL R28, R28, R28 ;  /* 0x0000001c1c1ca220 */ /* 0x004fe20000400000 */
[----:B------:R-:W-:Y:S02]  /*4db0*/  FSETP.GEU.AND P2, PT, R23, -126, PT ;  /* 0xc2fc00001700780b */ /* 0x000fe40003f4e000 */
[----:B------:R-:W-:-:S03]  /*4dc0*/  FMNMX R16, R62, R7, !PT ;  /* 0x000000073e107209 */ /* 0x000fc60007800000 */
[----:B------:R-:W-:Y:S01]  /*4dd0*/  @!P5 FMUL R32, R32, 0.5 ;  /* 0x3f0000002020d820 */ /* 0x000fe20000400000 */
[----:B------:R-:W2:Y:S01]  /*4de0*/  MUFU.EX2 R21, R21 ;  /* 0x0000001500157308 */ /* 0x000ea20000000800 */
[----:B---3--:R-:W-:Y:S01]  /*4df0*/  @!P6 FMUL R19, R19, R19 ;  /* 0x000000131313e220 */ /* 0x008fe20000400000 */
[----:B------:R-:W-:Y:S02]  /*4e00*/  FSETP.GEU.AND P6, PT, R14, -126, PT ;  /* 0xc2fc00000e00780b */ /* 0x000fe40003fce000 */
        /* <DEDUP_REMOVED lines=10> */
[----:B------:R-:W-:Y:S01]  /*4eb0*/  FMNMX R7, R67, R16, !PT ;  /* 0x0000001043077209 */ /* 0x000fe20007800000 */
[----:B------:R-:W-:Y:S02]  /*4ec0*/  FFMA R16, R52, UR44, -R152 ;  /* 0x0000002c34107c23 */ /* 0x000fe40008000898 */
[----:B------:R-:W-:Y:S01]  /*4ed0*/  @!P3 FMUL R37, R37, 0.5 ;  /* 0x3f0000002525b820 */ /* 0x000fe20000400000 */
[----:B------:R-:W2:Y:S01]  /*4ee0*/  MUFU.EX2 R14, R14 ;  /* 0x0000000e000e7308 */ /* 0x000ea20000000800 */
[----:B---3--:R-:W-:Y:S01]  /*4ef0*/  @!P5 FMUL R32, R32, R32 ;  /* 0x000000202020d220 */ /* 0x008fe20000400000 */
[----:B------:R-:W-:-:S02]  /*4f00*/  FSETP.GEU.AND P5, PT, R41, -126, PT ;  /* 0xc2fc00002900780b */ /* 0x000fc40003fae000 */
[----:B------:R-:W-:-:S03]  /*4f10*/  FMNMX R18, R70, R7, !PT ;  /* 0x0000000746127209 */ /* 0x000fc60007800000 */
[----:B------:R-:W-:Y:S01]  /*4f20*/  @!P4 FMUL R36, R36, 0.5 ;  /* 0x3f0000002424c820 */ /* 0x000fe20000400000 */
[----:B------:R-:W3:Y:S01]  /*4f30*/  MUFU.EX2 R37, R37 ;  /* 0x0000002500257308 */ /* 0x000ee20000000800 */
[----:B------:R-:W-:Y:S01]  /*4f40*/  FMNMX R7, R71, R18, !PT ;  /* 0x0000001247077209 */ /* 0x000fe20007800000 */
[----:B-1----:R-:W-:Y:S01]  /*4f50*/  @!P2 FMUL R23, R23, R23 ;  /* 0x000000171717a220 */ /* 0x002fe20000400000 */
[----:B------:R-:W-:Y:S02]  /*4f60*/  FSETP.GEU.AND P2, PT, R16, -126, PT ;  /* 0xc2fc00001000780b */ /* 0x000fe40003f4e000 */
[----:B------:R-:W-:Y:S02]  /*4f70*/  FMNMX R18, R74, R7, !PT ;  /* 0x000000074a127209 */ /* 0x000fe40007800000 */
[----:B------:R-:W-:Y:S01]  /*4f80*/  @!P5 FMUL R41, R41, 0.5 ;  /* 0x3f0000002929d820 */ /* 0x000fe20000400000 */
[----:B------:R-:W1:Y:S01]  /*4f90*/  MUFU.EX2 R36, R36 ;  /* 0x0000002400247308 */ /* 0x000e620000000800 */
[----:B--2---:R-:W-:Y:S01]  /*4fa0*/  @!P6 FMUL R14, R14, R14 ;  /* 0x0000000e0e0ee220 */ /* 0x004fe20000400000 */
[----:B------:R-:W-:-:S02]  /*4fb0*/  FSETP.GEU.AND P6, PT, R45, -126, PT ;  /* 0xc2fc00002d00780b */ /* 0x000fc40003fce000 */
[----:B------:R-:W-:-:S04]  /*4fc0*/  FMNMX R7, R75, R18, !PT ;  /* 0x000000124b077209 */ /* 0x000fc80007800000 */
[----:B------:R-:W2:Y:S01]  /*4fd0*/  MUFU.EX2 R41, R41 ;  /* 0x0000002900297308 */ /* 0x000ea20000000800 */
[----:B---3--:R-:W-:Y:S01]  /*4fe0*/  @!P3 FMUL R37, R37, R37 ;  /* 0x000000252525b220 */ /* 0x008fe20000400000 */
[----:B------:R-:W-:Y:S01]  /*4ff0*/  FSETP.GEU.AND P3, PT, R49, -126, PT ;  /* 0xc2fc00003100780b */ /* 0x000fe20003f6e000 */
[----:B------:R-:W-:Y:S01]  /*5000*/  @!P2 FMUL R16, R16, 0.5 ;  /* 0x3f0000001010a820 */ /* 0x000fe20000400000 */
[----:B------:R-:W-:-:S03]  /*5010*/  FMNMX R18, R78, R7, !PT ;  /* 0x000000074e127209 */ /* 0x000fc60007800000 */
[----:B------:R-:W-:Y:S01]  /*5020*/  @!P6 FMUL R45, R45, 0.5 ;  /* 0x3f0000002d2de820 */ /* 0x000fe20000400000 */
[----:B------:R-:W-:Y:S01]  /*5030*/  FMNMX R7, R79, R18, !PT ;  /* 0x000000124f077209 */ /* 0x000fe20007800000 */
[----:B------:R-:W3:Y:S01]  /*5040*/  MUFU.EX2 R16, R16 ;  /* 0x0000001000107308 */ /* 0x000ee20000000800 */
[----:B-1----:R-:W-:Y:S01]  /*5050*/  @!P4 FMUL R36, R36, R36 ;  /* 0x000000242424c220 */ /* 0x002fe20000400000 */
[----:B------:R-:W-:Y:S02]  /*5060*/  FSETP.GEU.AND P4, PT, R40, -126, PT ;  /* 0xc2fc00002800780b */ /* 0x000fe40003f8e000 */
[----:B------:R-:W-:Y:S02]  /*5070*/  FMNMX R18, R82, R7, !PT ;  /* 0x0000000752127209 */ /* 0x000fe40007800000 */
[----:B------:R-:W-:Y:S02]  /*5080*/  @!P3 FMUL R49, R49, 0.5 ;  /* 0x3f0000003131b820 */ /* 0x000fe40000400000 */
[----:B------:R-:W1:Y:S01]  /*5090*/  MUFU.EX2 R45, R45 ;  /* 0x0000002d002d7308 */ /* 0x000e620000000800 */
[----:B------:R-:W-:Y:S01]  /*50a0*/  FMNMX R7, R83, R18, !PT ;  /* 0x0000001253077209 */ /* 0x000fe20007800000 */
[----:B--2---:R-:W-:Y:S01]  /*50b0*/  @!P5 FMUL R41, R41, R41 ;  /* 0x000000292929d220 */ /* 0x004fe20000400000 */
[----:B------:R-:W-:Y:S01]  /*50c0*/  FSETP.GEU.AND P5, PT, R53, -126, PT ;  /* 0xc2fc00003500780b */ /* 0x000fe20003fae000 */
[--C-:B------:R-:W-:Y:S01]  /*50d0*/  FFMA R18, R61, UR44, -R152.reuse ;  /* 0x0000002c3d127c23 */ /* 0x100fe20008000898 */
[----:B------:R-:W-:Y:S01]  /*50e0*/  FMNMX R20, R86, R7, !PT ;  /* 0x0000000756147209 */ /* 0x000fe20007800000 */
[--C-:B------:R-:W-:Y:S01]  /*50f0*/  FFMA R61, R68, UR44, -R152.reuse ;  /* 0x0000002c443d7c23 */ /* 0x100fe20008000898 */
[----:B------:R-:W-:Y:S01]  /*5100*/  @!P4 FMUL R40, R40, 0.5 ;  /* 0x3f0000002828c820 */ /* 0x000fe20000400000 */
[----:B------:R-:W2:Y:S01]  /*5110*/  MUFU.EX2 R49, R49 ;  /* 0x0000003100317308 */ /* 0x000ea20000000800 */
[----:B------:R-:W-:Y:S01]  /*5120*/  FMNMX R7, R87, R20, !PT ;  /* 0x0000001457077209 */ /* 0x000fe20007800000 */
[----:B---3--:R-:W-:Y:S01]  /*5130*/  @!P2 FMUL R16, R16, R16 ;  /* 0x000000101010a220 */ /* 0x008fe20000400000 */
[----:B------:R-:W-:Y:S01]  /*5140*/  FSETP.GEU.AND P2, PT, R18, -126, PT ;  /* 0xc2fc00001200780b */ /* 0x000fe20003f4e000 */
[--C-:B------:R-:W-:Y:S01]  /*5150*/  FFMA R20, R69, UR44, -R152.reuse ;  /* 0x0000002c45147c23 */ /* 0x100fe20008000898 */
[----:B------:R-:W-:Y:S01]  /*5160*/  FFMA R69, R76, UR44, -R152 ;  /* 0x0000002c4c457c23 */ /* 0x000fe20008000898 */
[----:B------:R-:W3:Y:S02]  /*5170*/  SHFL.BFLY PT, R52, R7, 0x1, 0x1f ;  /* 0x0c201f0007347f89 */ /* 0x000ee400000e0000 */
[----:B------:R-:W-:Y:S01]  /*5180*/  @!P5 FMUL R53, R53, 0.5 ;  /* 0x3f0000003535d820 */ /* 0x000fe20000400000 */
[----:B-1----:R-:W-:Y:S01]  /*5190*/  @!P6 FMUL R45, R45, R45 ;  /* 0x0000002d2d2de220 */ /* 0x002fe20000400000 */
[----:B------:R-:W-:Y:S01]  /*51a0*/  FSETP.GEU.AND P6, PT, R57, -126, PT ;  /* 0xc2fc00003900780b */ /* 0x000fe20003fce000 */
[----:B------:R-:W1:Y:S05]  /*51b0*/  MUFU.EX2 R40, R40 ;  /* 0x0000002800287308 */ /* 0x000e6a0000000800 */
[----:B------:R-:W-:Y:S01]  /*51c0*/  @!P2 FMUL R18, R18, 0.5 ;  /* 0x3f0000001212a820 */ /* 0x000fe20000400000 */
[----:B--2---:R-:W-:Y:S01]  /*51d0*/  @!P3 FMUL R49, R49, R49 ;  /* 0x000000313131b220 */ /* 0x004fe20000400000 */
[----:B------:R-:W-:Y:S01]  /*51e0*/  FSETP.GEU.AND P3, PT, R44, -126, PT ;  /* 0xc2fc00002c00780b */ /* 0x000fe20003f6e000 */
[----:B------:R-:W2:Y:S04]  /*51f0*/  MUFU.EX2 R53, R53 ;  /* 0x0000003500357308 */ /* 0x000ea80000000800 */
[----:B------:R-:W-:-:S04]  /*5200*/  @!P6 FMUL R57, R57, 0.5 ;  /* 0x3f0000003939e820 */ /* 0x000fc80000400000 */
[----:B------:R-:W4:Y:S01]  /*5210*/  MUFU.EX2 R18, R18 ;  /* 0x0000001200127308 */ /* 0x000f220000000800 */
[----:B-1----:R-:W-:Y:S01]  /*5220*/  @!P4 FMUL R40, R40, R40 ;  /* 0x000000282828c220 */ /* 0x002fe20000400000 */
[----:B------:R-:W-:Y:S02]  /*5230*/  FSETP.GEU.AND P4, PT, R61, -126, PT ;  /* 0xc2fc00003d00780b */ /* 0x000fe40003f8e000 */
[----:B------:R-:W-:Y:S01]  /*5240*/  @!P3 FMUL R44, R44, 0.5 ;  /* 0x3f0000002c2cb820 */ /* 0x000fe20000400000 */
[----:B---3--:R-:W-:Y:S01]  /*5250*/  FMNMX R7, R7, R52, !PT ;  /* 0x0000003407077209 */ /* 0x008fe20007800000 */
[--C-:B------:R-:W-:Y:S01]  /*5260*/  FFMA R52, R77, UR44, -R152.reuse ;  /* 0x0000002c4d347c23 */ /* 0x100fe20008000898 */
[----:B------:R-:W-:Y:S01]  /*5270*/  FFMA R77, R84, UR44, -R152 ;  /* 0x0000002c544d7c23 */ /* 0x000fe20008000898 */
[----:B------:R-:W1:Y:S01]  /*5280*/  MUFU.EX2 R57, R57 ;  /* 0x0000003900397308 */ /* 0x000e620000000800 */
[----:B--2---:R-:W-:Y:S01]  /*5290*/  @!P5 FMUL R53, R53, R53 ;  /* 0x000000353535d220 */ /* 0x004fe20000400000 */
[----:B------:R-:W2:Y:S01]  /*52a0*/  SHFL.BFLY PT, R56, R7, 0x2, 0x1f ;  /* 0x0c401f0007387f89 */ /* 0x000ea200000e0000 */
[----:B------:R-:W-:-:S04]  /*52b0*/  FSETP.GEU.AND P5, PT, R20, -126, PT ;  /* 0xc2fc00001400780b */ /* 0x000fc80003fae000 */
[----:B------:R-:W-:Y:S01]  /*52c0*/  @!P4 FMUL R61, R61, 0.5 ;  /* 0x3f0000003d3dc820 */ /* 0x000fe20000400000 */
[----:B------:R-:W3:Y:S01]  /*52d0*/  MUFU.EX2 R44, R44 ;  /* 0x0000002c002c7308 */ /* 0x000ee20000000800 */
[----:B----4-:R-:W-:Y:S01]  /*52e0*/  @!P2 FMUL R18, R18, R18 ;  /* 0x000000121212a220 */ /* 0x010fe20000400000 */
[----:B------:R-:W-:-:S06]  /*52f0*/  FSETP.GEU.AND P2, PT, R65, -126, PT ;  /* 0xc2fc00004100780b */ /* 0x000fcc0003f4e000 */
[----:B------:R-:W-:Y:S01]  /*5300*/  @!P5 FMUL R20, R20, 0.5 ;  /* 0x3f0000001414d820 */ /* 0x000fe20000400000 */
[----:B-1----:R-:W-:Y:S01]  /*5310*/  @!P6 FMUL R57, R57, R57 ;  /* 0x000000393939e220 */ /* 0x002fe20000400000 */
[----:B------:R-:W-:Y:S01]  /*5320*/  FSETP.GEU.AND P6, PT, R48, -126, PT ;  /* 0xc2fc00003000780b */ /* 0x000fe20003fce000 */
[----:B------:R-:W1:Y:S04]  /*5330*/  MUFU.EX2 R61, R61 ;  /* 0x0000003d003d7308 */ /* 0x000e680000000800 */
[----:B------:R-:W-:Y:S01]  /*5340*/  @!P2 FMUL R65, R65, 0.5 ;  /* 0x3f0000004141a820 */ /* 0x000fe20000400000 */
[----:B---3--:R-:W-:Y:S01]  /*5350*/  @!P3 FMUL R44, R44, R44 ;  /* 0x0000002c2c2cb220 */ /* 0x008fe20000400000 */
[----:B------:R-:W-:Y:S02]  /*5360*/  FSETP.GEU.AND P3, PT, R69, -126, PT ;  /* 0xc2fc00004500780b */ /* 0x000fe40003f6e000 */
[----:B------:R-:W3:Y:S01]  /*5370*/  MUFU.EX2 R20, R20 ;  /* 0x0000001400147308 */ /* 0x000ee20000000800 */
[----:B--2---:R-:W-:Y:S01]  /*5380*/  FMNMX R7, R7, R56, !PT ;  /* 0x0000003807077209 */ /* 0x004fe20007800000 */
[----:B------:R-:W-:-:S02]  /*5390*/  FFMA R56, R81, UR44, -R152 ;  /* 0x0000002c51387c23 */ /* 0x000fc40008000898 */
[----:B------:R-:W-:-:S04]  /*53a0*/  @!P6 FMUL R48, R48, 0.5 ;  /* 0x3f0000003030e820 */ /* 0x000fc80000400000 */
[----:B------:R-:W2:Y:S01]  /*53b0*/  MUFU.EX2 R65, R65 ;  /* 0x0000004100417308 */ /* 0x000ea20000000800 */
[----:B-1----:R-:W-:Y:S01]  /*53c0*/  @!P4 FMUL R61, R61, R61 ;  /* 0x0000003d3d3dc220 */ /* 0x002fe20000400000 */
[----:B------:R-:W-:Y:S01]  /*53d0*/  FSETP.GEU.AND P4, PT, R52, -126, PT ;  /* 0xc2fc00003400780b */ /* 0x000fe20003f8e000 */
[----:B------:R-:W-:-:S05]  /*53e0*/  @!P3 FMUL R69, R69, 0.5 ;  /* 0x3f0000004545b820 */ /* 0x000fca0000400000 */
[----:B------:R-:W1:Y:S01]  /*53f0*/  MUFU.EX2 R48, R48 ;  /* 0x0000003000307308 */ /* 0x000e620000000800 */
[----:B---3--:R-:W-:Y:S01]  /*5400*/  @!P5 FMUL R20, R20, R20 ;  /* 0x000000141414d220 */ /* 0x008fe20000400000 */
[----:B------:R-:W-:-:S05]  /*5410*/  FSETP.GEU.AND P5, PT, R73, -126, PT ;  /* 0xc2fc00004900780b */ /* 0x000fca0003fae000 */
[----:B------:R-:W-:Y:S01]  /*5420*/  @!P4 FMUL R52, R52, 0.5 ;  /* 0x3f0000003434c820 */ /* 0x000fe20000400000 */
[----:B------:R-:W3:Y:S01]  /*5430*/  MUFU.EX2 R69, R69 ;  /* 0x0000004500457308 */ /* 0x000ee20000000800 */
[----:B--2---:R-:W-:Y:S01]  /*5440*/  @!P2 FMUL R65, R65, R65 ;  /* 0x000000414141a220 */ /* 0x004fe20000400000 */
[----:B------:R-:W-:-:S04]  /*5450*/  FSETP.NEU.AND P2, PT, R7, -INF , PT ;  /* 0xff8000000700780b */ /* 0x000fc80003f4d000 */
[----:B------:R-:W-:Y:S01]  /*5460*/  FSEL R72, R7, RZ, P2 ;  /* 0x000000ff07487208 */ /* 0x000fe20001000000 */
[----:B------:R-:W-:Y:S01]  /*5470*/  @!P5 FMUL R73, R73, 0.5 ;  /* 0x3f0000004949d820 */ /* 0x000fe20000400000 */
[----:B------:R-:W2:Y:S01]  /*5480*/  MUFU.EX2 R52, R52 ;  /* 0x0000003400347308 */ /* 0x000ea20000000800 */
[----:B-1----:R-:W-:Y:S01]  /*5490*/  @!P6 FMUL R48, R48, R48 ;  /* 0x000000303030e220 */ /* 0x002fe20000400000 */
[----:B------:R-:W-:Y:S01]  /*54a0*/  FSETP.GEU.AND P6, PT, R56, -126, PT ;  /* 0xc2fc00003800780b */ /* 0x000fe20003fce000 */
[C---:B------:R-:W-:Y:S01]  /*54b0*/  FMUL R76, R72.reuse, UR44 ;  /* 0x0000002c484c7c20 */ /* 0x040fe20008400000 */
[----:B------:R-:W-:Y:S01]  /*54c0*/  FSETP.GEU.AND P2, PT, R77, -126, PT ;  /* 0xc2fc00004d00780b */ /* 0x000fe20003f4e000 */
[----:B------:R-:W-:Y:S01]  /*54d0*/  FADD R84, -R72, R13 ;  /* 0x0000000d48547221 */ /* 0x000fe20000000100 */
[----:B------:R-:W-:Y:S01]  /*54e0*/  FADD R13, R24, R49 ;  /* 0x00000031180d7221 */ /* 0x000fe20000000000 */
[--C-:B------:R-:W-:Y:S01]  /*54f0*/  FFMA R25, R26, UR44, -R76.reuse ;  /* 0x0000002c1a197c23 */ /* 0x100fe2000800084c */
[----:B------:R-:W1:Y:S01]  /*5500*/  MUFU.EX2 R73, R73 ;  /* 0x0000004900497308 */ /* 0x000e620000000800 */
[----:B---3--:R-:W-:Y:S01]  /*5510*/  @!P3 FMUL R69, R69, R69 ;  /* 0x000000454545b220 */ /* 0x008fe20000400000 */
[----:B------:R-:W-:Y:S01]  /*5520*/  FSETP.GEU.AND P3, PT, R60, -126, PT ;  /* 0xc2fc00003c00780b */ /* 0x000fe20003f6e000 */
[--C-:B------:R-:W-:Y:S01]  /*5530*/  FFMA R26, R27, UR44, -R76.reuse ;  /* 0x0000002c1b1a7c23 */ /* 0x100fe2000800084c */
[--C-:B------:R-:W-:Y:S01]  /*5540*/  FFMA R27, R30, UR44, -R76.reuse ;  /* 0x0000002c1e1b7c23 */ /* 0x100fe2000800084c */
[--C-:B------:R-:W-:Y:S01]  /*5550*/  FFMA R29, R34, UR44, -R76.reuse ;  /* 0x0000002c221d7c23 */ /* 0x100fe2000800084c */
[--C-:B------:R-:W-:Y:S01]  /*5560*/  FFMA R31, R31, UR44, -R76.reuse ;  /* 0x0000002c1f1f7c23 */ /* 0x100fe2000800084c */
[----:B------:R-:W-:Y:S01]  /*5570*/  @!P6 FMUL R56, R56, 0.5 ;  /* 0x3f0000003838e820 */ /* 0x000fe20000400000 */
[--C-:B------:R-:W-:Y:S01]  /*5580*/  FFMA R39, R39, UR44, -R76.reuse ;  /* 0x0000002c27277c23 */ /* 0x100fe2000800084c */
[----:B--2---:R-:W-:Y:S01]  /*5590*/  @!P4 FMUL R52, R52, R52 ;  /* 0x000000343434c220 */ /* 0x004fe20000400000 */
[----:B------:R-:W-:Y:S01]  /*55a0*/  FSETP.GEU.AND P4, PT, R25, -126, PT ;  /* 0xc2fc00001900780b */ /* 0x000fe20003f8e000 */
[----:B------:R-:W-:Y:S01]  /*55b0*/  @!P2 FMUL R77, R77, 0.5 ;  /* 0x3f0000004d4da820 */ /* 0x000fe20000400000 */
[--C-:B------:R-:W-:Y:S01]  /*55c0*/  FFMA R35, R35, UR44, -R76.reuse ;  /* 0x0000002c23237c23 */ /* 0x100fe2000800084c */
[----:B------:R-:W2:Y:S01]  /*55d0*/  MUFU.EX2 R56, R56 ;  /* 0x0000003800387308 */ /* 0x000ea20000000800 */
[--C-:B------:R-:W-:Y:S01]  /*55e0*/  FFMA R43, R43, UR44, -R76.reuse ;  /* 0x0000002c2b2b7c23 */ /* 0x100fe2000800084c */
[----:B------:R-:W-:Y:S01]  /*55f0*/  @!P3 FMUL R60, R60, 0.5 ;  /* 0x3f0000003c3cb820 */ /* 0x000fe20000400000 */
[--C-:B------:R-:W-:Y:S01]  /*5600*/  FFMA R33, R42, UR44, -R76.reuse ;  /* 0x0000002c2a217c23 */ /* 0x100fe2000800084c */
[----:B-1----:R-:W-:Y:S01]  /*5610*/  @!P5 FMUL R73, R73, R73 ;  /* 0x000000494949d220 */ /* 0x002fe20000400000 */
[----:B------:R-:W-:Y:S01]  /*5620*/  FSETP.GEU.AND P5, PT, R26, -126, PT ;  /* 0xc2fc00001a00780b */ /* 0x000fe20003fae000 */
[--C-:B------:R-:W-:Y:S01]  /*5630*/  FFMA R47, R47, UR44, -R76.reuse ;  /* 0x0000002c2f2f7c23 */ /* 0x100fe2000800084c */
[--C-:B------:R-:W-:Y:S01]  /*5640*/  FFMA R51, R51, UR44, -R76.reuse ;  /* 0x0000002c33337c23 */ /* 0x100fe2000800084c */
[----:B------:R-:W1:Y:S01]  /*5650*/  MUFU.EX2 R60, R60 ;  /* 0x0000003c003c7308 */ /* 0x000e620000000800 */
[--C-:B------:R-:W-:Y:S01]  /*5660*/  FFMA R55, R55, UR44, -R76.reuse ;  /* 0x0000002c37377c23 */ /* 0x100fe2000800084c */
[----:B------:R-:W-:Y:S01]  /*5670*/  @!P4 FMUL R25, R25, 0.5 ;  /* 0x3f0000001919c820 */ /* 0x000fe20000400000 */
[--C-:B------:R-:W-:Y:S01]  /*5680*/  FFMA R64, R62, UR44, -R76.reuse ;  /* 0x0000002c3e407c23 */ /* 0x100fe2000800084c */
[--C-:B------:R-:W-:Y:S01]  /*5690*/  FFMA R68, R70, UR44, -R76.reuse ;  /* 0x0000002c46447c23 */ /* 0x100fe2000800084c */
[--C-:B------:R-:W-:Y:S01]  /*56a0*/  FFMA R66, R66, UR44, -R76.reuse ;  /* 0x0000002c42427c23 */ /* 0x100fe2000800084c */
[--C-:B------:R-:W-:Y:S01]  /*56b0*/  FFMA R70, R74, UR44, -R76.reuse ;  /* 0x0000002c4a467c23 */ /* 0x100fe2000800084c */
[--C-:B------:R-:W-:Y:S01]  /*56c0*/  FFMA R82, R82, UR44, -R76.reuse ;  /* 0x0000002c52527c23 */ /* 0x100fe2000800084c */
[----:B------:R-:W3:Y:S01]  /*56d0*/  MUFU.EX2 R77, R77 ;  /* 0x0000004d004d7308 */ /* 0x000ee20000000800 */
[----:B--2---:R-:W-:Y:S01]  /*56e0*/  @!P6 FMUL R56, R56, R56 ;  /* 0x000000383838e220 */ /* 0x004fe20000400000 */
[----:B------:R-:W-:Y:S01]  /*56f0*/  FSETP.GEU.AND P6, PT, R27, -126, PT ;  /* 0xc2fc00001b00780b */ /* 0x000fe20003fce000 */
[----:B------:R-:W-:Y:S01]  /*5700*/  @!P5 FMUL R26, R26, 0.5 ;  /* 0x3f0000001a1ad820 */ /* 0x000fe20000400000 */
[--C-:B------:R-:W-:Y:S01]  /*5710*/  FFMA R78, R78, UR44, -R76.reuse ;  /* 0x0000002c4e4e7c23 */ /* 0x100fe2000800084c */
[--C-:B------:R-:W-:Y:S01]  /*5720*/  FFMA R83, R83, UR44, -R76.reuse ;  /* 0x0000002c53537c23 */ /* 0x100fe2000800084c */
[--C-:B------:R-:W-:Y:S01]  /*5730*/  FFMA R86, R86, UR44, -R76.reuse ;  /* 0x0000002c56567c23 */ /* 0x100fe2000800084c */
[--C-:B------:R-:W-:Y:S01]  /*5740*/  FFMA R87, R87, UR44, -R76.reuse ;  /* 0x0000002c57577c23 */ /* 0x100fe2000800084c */
[----:B------:R-:W2:Y:S01]  /*5750*/  MUFU.EX2 R25, R25 ;  /* 0x0000001900197308 */ /* 0x000ea20000000800 */
[----:B-1----:R-:W-:Y:S01]  /*5760*/  @!P3 FMUL R60, R60, R60 ;  /* 0x0000003c3c3cb220 */ /* 0x002fe20000400000 */
[----:B------:R-:W-:Y:S01]  /*5770*/  FSETP.GEU.AND P3, PT, R29, -126, PT ;  /* 0xc2fc00001d00780b */ /* 0x000fe20003f6e000 */
[----:B------:R-:W-:Y:S01]  /*5780*/  FFMA R80, R79, UR44, -R76 ;  /* 0x0000002c4f507c23 */ /* 0x000fe2000800084c */
[----:B------:R-:W-:Y:S01]  /*5790*/  FADD R72, R23, R48 ;  /* 0x0000003017487221 */ /* 0x000fe20000000000 */
[----:B------:R-:W-:Y:S01]  /*57a0*/  FADD R74, R41, R56 ;  /* 0x00000038294a7221 */ /* 0x000fe20000000000 */
[----:B------:R-:W-:Y:S01]  /*57b0*/  FMUL R84, R84, UR44 ;  /* 0x0000002c54547c20 */ /* 0x000fe20008400000 */
[----:B------:R-:W-:Y:S01]  /*57c0*/  @!P6 FMUL R27, R27, 0.5 ;  /* 0x3f0000001b1be820 */ /* 0x000fe20000400000 */
[----:B------:R1:W4:Y:S01]  /*57d0*/  MUFU.EX2 R30, R26 ;  /* 0x0000001a001e7308 */ /* 0x0003220000000800 */
[----:B---3--:R-:W-:Y:S01]  /*57e0*/  @!P2 FMUL R77, R77, R77 ;  /* 0x0000004d4d4da220 */ /* 0x008fe20000400000 */
[----:B------:R-:W-:-:S02]  /*57f0*/  FSETP.GEU.AND P2, PT, R31, -126, PT ;  /* 0xc2fc00001f00780b */ /* 0x000fc40003f4e000 */
[----:B------:R-:W-:Y:S02]  /*5800*/  F2FP.F16.F32.PACK_AB R24, R15, R24 ;  /* 0x000000180f18723e */ /* 0x000fe400000000ff */
[----:B------:R-:W-:Y:S01]  /*5810*/  F2FP.F16.F32.PACK_AB R48, R48, R65 ;  /* 0x000000413030723e */ /* 0x000fe200000000ff */
[----:B------:R-:W-:Y:S01]  /*5820*/  @!P3 FMUL R29, R29, 0.5 ;  /* 0x3f0000001d1db820 */ /* 0x000fe20000400000 */
[----:B------:R-:W3:Y:S01]  /*5830*/  MUFU.EX2 R27, R27 ;  /* 0x0000001b001b7308 */ /* 0x000ee20000000800 */
[----:B-1----:R-:W-:Y:S01]  /*5840*/  FFMA R26, R38, UR44, -R76 ;  /* 0x0000002c261a7c23 */ /* 0x002fe2000800084c */
[----:B--2---:R-:W-:Y:S01]  /*5850*/  @!P4 FMUL R25, R25, R25 ;  /* 0x000000191919c220 */ /* 0x004fe20000400000 */
[----:B------:R-:W-:-:S04]  /*5860*/  FSETP.GEU.AND P4, PT, R35, -126, PT ;  /* 0xc2fc00002300780b */ /* 0x000fc80003f8e000 */
[----:B------:R-:W-:Y:S01]  /*5870*/  @!P2 FMUL R31, R31, 0.5 ;  /* 0x3f0000001f1fa820 */ /* 0x000fe20000400000 */
[----:B------:R-:W1:Y:S01]  /*5880*/  MUFU.EX2 R29, R29 ;  /* 0x0000001d001d7308 */ /* 0x000e620000000800 */
[----:B----4-:R-:W-:Y:S01]  /*5890*/  @!P5 FMUL R30, R30, R30 ;  /* 0x0000001e1e1ed220 */ /* 0x010fe20000400000 */
[----:B------:R-:W-:-:S06]  /*58a0*/  FSETP.GEU.AND P5, PT, R26, -126, PT ;  /* 0xc2fc00001a00780b */ /* 0x000fcc0003fae000 */
[----:B------:R-:W2:Y:S01]  /*58b0*/  MUFU.EX2 R34, R31 ;  /* 0x0000001f00227308 */ /* 0x000ea20000000800 */
[----:B---3--:R-:W-:Y:S01]  /*58c0*/  @!P6 FMUL R27, R27, R27 ;  /* 0x0000001b1b1be220 */ /* 0x008fe20000400000 */
[----:B------:R-:W-:Y:S01]  /*58d0*/  FSETP.GEU.AND P6, PT, R39, -126, PT ;  /* 0xc2fc00002700780b */ /* 0x000fe20003fce000 */
[----:B------:R-:W-:-:S04]  /*58e0*/  @!P4 FMUL R35, R35, 0.5 ;  /* 0x3f0000002323c820 */ /* 0x000fc80000400000 */
[----:B------:R-:W-:Y:S01]  /*58f0*/  @!P5 FMUL R26, R26, 0.5 ;  /* 0x3f0000001a1ad820 */ /* 0x000fe20000400000 */
[----:B------:R3:W4:Y:S01]  /*5900*/  MUFU.EX2 R38, R35 ;  /* 0x0000002300267308 */ /* 0x0007220000000800 */
[----:B-1----:R-:W-:Y:S01]  /*5910*/  @!P3 FMUL R29, R29, R29 ;  /* 0x0000001d1d1db220 */ /* 0x002fe20000400000 */
[----:B------:R-:W-:-:S05]  /*5920*/  FSETP.GEU.AND P3, PT, R43, -126, PT ;  /* 0xc2fc00002b00780b */ /* 0x000fca0003f6e000 */
[----:B------:R-:W-:Y:S01]  /*5930*/  @!P6 FMUL R39, R39, 0.5 ;  /* 0x3f0000002727e820 */ /* 0x000fe20000400000 */
[----:B------:R1:W5:Y:S01]  /*5940*/  MUFU.EX2 R31, R26 ;  /* 0x0000001a001f7308 */ /* 0x0003620000000800 */
[----:B--2---:R-:W-:Y:S01]  /*5950*/  @!P2 FMUL R34, R34, R34 ;  /* 0x000000222222a220 */ /* 0x004fe20000400000 */
[----:B------:R-:W-:Y:S01]  /*5960*/  FSETP.GEU.AND P2, PT, R33, -126, PT ;  /* 0xc2fc00002100780b */ /* 0x000fe20003f4e000 */
[----:B---3--:R-:W-:-:S04]  /*5970*/  FFMA R35, R46, UR44, -R76 ;  /* 0x0000002c2e237c23 */ /* 0x008fc8000800084c */
[----:B------:R-:W-:Y:S01]  /*5980*/  @!P3 FMUL R43, R43, 0.5 ;  /* 0x3f0000002b2bb820 */ /* 0x000fe20000400000 */
[----:B------:R2:W3:Y:S01]  /*5990*/  MUFU.EX2 R42, R39 ;  /* 0x00000027002a7308 */ /* 0x0004e20000000800 */
[----:B----4-:R-:W-:Y:S01]  /*59a0*/  @!P4 FMUL R38, R38, R38 ;  /* 0x000000262626c220 */ /* 0x010fe20000400000 */
[----:B------:R-:W-:Y:S01]  /*59b0*/  FSETP.GEU.AND P4, PT, R35, -126, PT ;  /* 0xc2fc00002300780b */ /* 0x000fe20003f8e000 */
[----:B-1----:R-:W-:-:S04]  /*59c0*/  FFMA R26, R58, UR44, -R76 ;  /* 0x0000002c3a1a7c23 */ /* 0x002fc8000800084c */
[----:B------:R-:W-:Y:S01]  /*59d0*/  @!P2 FMUL R33, R33, 0.5 ;  /* 0x3f0000002121a820 */ /* 0x000fe20000400000 */
[----:B------:R1:W4:Y:S01]  /*59e0*/  MUFU.EX2 R46, R43 ;  /* 0x0000002b002e7308 */ /* 0x0003220000000800 */
[----:B--2---:R-:W-:Y:S01]  /*59f0*/  FFMA R39, R50, UR44, -R76 ;  /* 0x0000002c32277c23 */ /* 0x004fe2000800084c */
[----:B-----5:R-:W-:Y:S01]  /*5a00*/  @!P5 FMUL R31, R31, R31 ;  /* 0x0000001f1f1fd220 */ /* 0x020fe20000400000 */
[----:B------:R-:W-:-:S04]  /*5a10*/  FSETP.GEU.AND P5, PT, R47, -126, PT ;  /* 0xc2fc00002f00780b */ /* 0x000fc80003fae000 */
[----:B------:R-:W-:Y:S01]  /*5a20*/  @!P4 FMUL R35, R35, 0.5 ;  /* 0x3f0000002323c820 */ /* 0x000fe20000400000 */
[----:B------:R-:W2:Y:S01]  /*5a30*/  MUFU.EX2 R33, R33 ;  /* 0x0000002100217308 */ /* 0x000ea20000000800 */
[----:B---3--:R-:W-:Y:S01]  /*5a40*/  @!P6 FMUL R42, R42, R42 ;  /* 0x0000002a2a2ae220 */ /* 0x008fe20000400000 */
[----:B------:R-:W-:Y:S01]  /*5a50*/  FSETP.GEU.AND P6, PT, R39, -126, PT ;  /* 0xc2fc00002700780b */ /* 0x000fe20003fce000 */
[----:B-1----:R-:W-:-:S05]  /*5a60*/  FFMA R43, R54, UR44, -R76 ;  /* 0x0000002c362b7c23 */ /* 0x002fca000800084c */
[----:B------:R-:W-:Y:S01]  /*5a70*/  @!P5 FMUL R47, R47, 0.5 ;  /* 0x3f0000002f2fd820 */ /* 0x000fe20000400000 */
[----:B----4-:R-:W-:Y:S01]  /*5a80*/  @!P3 FMUL R46, R46, R46 ;  /* 0x0000002e2e2eb220 */ /* 0x010fe20000400000 */
[----:B------:R-:W-:Y:S01]  /*5a90*/  FSETP.GEU.AND P3, PT, R43, -126, PT ;  /* 0xc2fc00002b00780b */ /* 0x000fe20003f6e000 */
[----:B------:R-:W1:Y:S04]  /*5aa0*/  MUFU.EX2 R35, R35 ;  /* 0x0000002300237308 */ /* 0x000e680000000800 */
[----:B------:R-:W-:Y:S01]  /*5ab0*/  @!P6 FMUL R39, R39, 0.5 ;  /* 0x3f0000002727e820 */ /* 0x000fe20000400000 */
[----:B--2---:R-:W-:Y:S01]  /*5ac0*/  @!P2 FMUL R33, R33, R33 ;  /* 0x000000212121a220 */ /* 0x004fe20000400000 */
[----:B------:R-:W-:Y:S02]  /*5ad0*/  FSETP.GEU.AND P2, PT, R51, -126, PT ;  /* 0xc2fc00003300780b */ /* 0x000fe40003f4e000 */
[----:B------:R2:W3:Y:S04]  /*5ae0*/  MUFU.EX2 R50, R47 ;  /* 0x0000002f00327308 */ /* 0x0004e80000000800 */
[----:B------:R-:W-:-:S04]  /*5af0*/  @!P3 FMUL R43, R43, 0.5 ;  /* 0x3f0000002b2bb820 */ /* 0x000fc80000400000 */
[----:B------:R-:W4:Y:S01]  /*5b00*/  MUFU.EX2 R39, R39 ;  /* 0x0000002700277308 */ /* 0x000f220000000800 */
[--C-:B--2---:R-:W-:Y:S01]  /*5b10*/  FFMA R47, R59, UR44, -R76.reuse ;  /* 0x0000002c3b2f7c23 */ /* 0x104fe2000800084c */
[----:B-1----:R-:W-:Y:S01]  /*5b20*/  @!P4 FMUL R35, R35, R35 ;  /* 0x000000232323c220 */ /* 0x002fe20000400000 */
[----:B------:R-:W-:Y:S01]  /*5b30*/  FSETP.GEU.AND P4, PT, R55, -126, PT ;  /* 0xc2fc00003700780b */ /* 0x000fe20003f8e000 */
[----:B------:R-:W-:Y:S01]  /*5b40*/  @!P2 FMUL R51, R51, 0.5 ;  /* 0x3f0000003333a820 */ /* 0x000fe20000400000 */
[----:B------:R-:W-:Y:S01]  /*5b50*/  FFMA R59, R71, UR44, -R76 ;  /* 0x0000002c473b7c23 */ /* 0x000fe2000800084c */
[----:B------:R-:W-:Y:S01]  /*5b60*/  FADD R71, R36, R73 ;  /* 0x0000004924477221 */ /* 0x000fe20000000000 */
[----:B------:R-:W-:Y:S01]  /*5b70*/  F2FP.F16.F32.PACK_AB R36, R41, R36 ;  /* 0x000000242924723e */ /* 0x000fe200000000ff */
[----:B------:R-:W1:Y:S01]  /*5b80*/  MUFU.EX2 R43, R43 ;  /* 0x0000002b002b7308 */ /* 0x000e620000000800 */
[----:B---3--:R-:W-:Y:S01]  /*5b90*/  @!P5 FMUL R50, R50, R50 ;  /* 0x000000323232d220 */ /* 0x008fe20000400000 */
[----:B------:R-:W-:-:S06]  /*5ba0*/  FSETP.GEU.AND P5, PT, R26, -126, PT ;  /* 0xc2fc00001a00780b */ /* 0x000fcc0003fae000 */
[----:B------:R2:W3:Y:S01]  /*5bb0*/  MUFU.EX2 R54, R51 ;  /* 0x0000003300367308 */ /* 0x0004e20000000800 */
[----:B----4-:R-:W-:Y:S01]  /*5bc0*/  @!P6 FMUL R39, R39, R39 ;  /* 0x000000272727e220 */ /* 0x010fe20000400000 */
[----:B------:R-:W-:Y:S01]  /*5bd0*/  FSETP.GEU.AND P6, PT, R47, -126, PT ;  /* 0xc2fc00002f00780b */ /* 0x000fe20003fce000 */
[----:B------:R-:W-:-:S04]  /*5be0*/  @!P4 FMUL R55, R55, 0.5 ;  /* 0x3f0000003737c820 */ /* 0x000fc80000400000 */
[----:B------:R-:W-:Y:S01]  /*5bf0*/  @!P5 FMUL R26, R26, 0.5 ;  /* 0x3f0000001a1ad820 */ /* 0x000fe20000400000 */
[----:B------:R4:W5:Y:S01]  /*5c00*/  MUFU.EX2 R58, R55 ;  /* 0x00000037003a7308 */ /* 0x0009620000000800 */
[--C-:B--2---:R-:W-:Y:S01]  /*5c10*/  FFMA R51, R63, UR44, -R76.reuse ;  /* 0x0000002c3f337c23 */ /* 0x104fe2000800084c */
[----:B-1----:R-:W-:Y:S01]  /*5c20*/  @!P3 FMUL R43, R43, R43 ;  /* 0x0000002b2b2bb220 */ /* 0x002fe20000400000 */
[----:B------:R-:W-:-:S03]  /*5c30*/  FFMA R63, R75, UR44, -R76 ;  /* 0x0000002c4b3f7c23 */ /* 0x000fc6000800084c */
[----:B------:R-:W-:Y:S01]  /*5c40*/  FSETP.GEU.AND P3, PT, R51, -126, PT ;  /* 0xc2fc00003300780b */ /* 0x000fe20003f6e000 */
[----:B------:R-:W-:Y:S01]  /*5c50*/  @!P6 FMUL R47, R47, 0.5 ;  /* 0x3f0000002f2fe820 */ /* 0x000fe20000400000 */
[----:B------:R1:W2:Y:S01]  /*5c60*/  MUFU.EX2 R62, R26 ;  /* 0x0000001a003e7308 */ /* 0x0002a20000000800 */
[----:B----4-:R-:W-:Y:S01]  /*5c70*/  FFMA R55, R67, UR44, -R76 ;  /* 0x0000002c43377c23 */ /* 0x010fe2000800084c */
[----:B---3--:R-:W-:Y:S01]  /*5c80*/  @!P2 FMUL R54, R54, R54 ;  /* 0x000000363636a220 */ /* 0x008fe20000400000 */
[----:B------:R-:W-:Y:S01]  /*5c90*/  FSETP.GEU.AND P2, PT, R64, -126, PT ;  /* 0xc2fc00004000780b */ /* 0x000fe20003f4e000 */
[----:B------:R-:W-:Y:S01]  /*5ca0*/  FADD R67, R19, R44 ;  /* 0x0000002c13437221 */ /* 0x000fe20000000000 */
[----:B------:R-:W-:-:S03]  /*5cb0*/  F2FP.F16.F32.PACK_AB R44, R44, R57 ;  /* 0x000000392c2c723e */ /* 0x000fc600000000ff */
[----:B------:R-:W3:Y:S01]  /*5cc0*/  MUFU.EX2 R47, R47 ;  /* 0x0000002f002f7308 */ /* 0x000ee20000000800 */
[----:B-----5:R-:W-:Y:S01]  /*5cd0*/  @!P4 FMUL R58, R58, R58 ;  /* 0x0000003a3a3ac220 */ /* 0x020fe20000400000 */
[----:B------:R-:W-:Y:S01]  /*5ce0*/  FSETP.GEU.AND P4, PT, R66, -126, PT ;  /* 0xc2fc00004200780b */ /* 0x000fe20003f8e000 */
[----:B------:R-:W-:Y:S01]  /*5cf0*/  @!P3 FMUL R51, R51, 0.5 ;  /* 0x3f0000003333b820 */ /* 0x000fe20000400000 */
[----:B-1----:R-:W-:Y:S01]  /*5d00*/  FADD R26, R32, R65 ;  /* 0x00000041201a7221 */ /* 0x002fe20000000000 */
[----:B------:R-:W-:-:S03]  /*5d10*/  F2FP.F16.F32.PACK_AB R32, R23, R32 ;  /* 0x000000201720723e */ /* 0x000fc600000000ff */
[----:B------:R-:W-:Y:S01]  /*5d20*/  @!P2 FMUL R64, R64, 0.5 ;  /* 0x3f0000004040a820 */ /* 0x000fe20000400000 */
[----:B--2---:R-:W-:Y:S01]  /*5d30*/  @!P5 FMUL R62, R62, R62 ;  /* 0x0000003e3e3ed220 */ /* 0x004fe20000400000 */
[----:B------:R-:W-:Y:S01]  /*5d40*/  FSETP.GEU.AND P5, PT, R55, -126, PT ;  /* 0xc2fc00003700780b */ /* 0x000fe20003fae000 */
[----:B------:R-:W1:Y:S01]  /*5d50*/  MUFU.EX2 R51, R51 ;  /* 0x0000003300337308 */ /* 0x000e620000000800 */
[----:B------:R-:W-:Y:S01]  /*5d60*/  FADD R75, R13, R26 ;  /* 0x0000001a0d4b7221 */ /* 0x000fe20000000000 */
[----:B------:R-:W-:Y:S01]  /*5d70*/  FADD R26, R28, R57 ;  /* 0x000000391c1a7221 */ /* 0x000fe20000000000 */
[----:B------:R-:W-:Y:S01]  /*5d80*/  FADD R13, R15, R40 ;  /* 0x000000280f0d7221 */ /* 0x000fe20000000000 */
[----:B------:R-:W-:Y:S01]  /*5d90*/  @!P4 FMUL R66, R66, 0.5 ;  /* 0x3f0000004242c820 */ /* 0x000fe20000400000 */
[----:B------:R-:W-:Y:S01]  /*5da0*/  F2FP.F16.F32.PACK_AB R40, R40, R49 ;  /* 0x000000312828723e */ /* 0x000fe200000000ff */
[----:B---3--:R-:W-:Y:S01]  /*5db0*/  @!P6 FMUL R47, R47, R47 ;  /* 0x0000002f2f2fe220 */ /* 0x008fe20000400000 */
[----:B------:R-:W-:Y:S01]  /*5dc0*/  FSETP.GEU.AND P6, PT, R68, -126, PT ;  /* 0xc2fc00004400780b */ /* 0x000fe20003fce000 */
[----:B------:R-:W2:Y:S01]  /*5dd0*/  MUFU.EX2 R64, R64 ;  /* 0x0000004000407308 */ /* 0x000ea20000000800 */
[----:B------:R-:W-:Y:S01]  /*5de0*/  FADD R76, R26, R71 ;  /* 0x000000471a4c7221 */ /* 0x000fe20000000000 */
[----:B------:R-:W-:Y:S01]  /*5df0*/  FADD R71, R13, R72 ;  /* 0x000000480d477221 */ /* 0x000fe20000000000 */
[----:B------:R-:W-:Y:S01]  /*5e00*/  FADD R13, R10, R53 ;  /* 0x000000350a0d7221 */ /* 0x000fe20000000000 */
[----:B------:R-:W-:Y:S01]  /*5e10*/  @!P5 FMUL R55, R55, 0.5 ;  /* 0x3f0000003737d820 */ /* 0x000fe20000400000 */
[----:B------:R-:W-:Y:S01]  /*5e20*/  FADD R72, R14, R69 ;  /* 0x000000450e487221 */ /* 0x000fe20000000000 */
[----:B------:R-:W-:Y:S01]  /*5e30*/  FADD R26, R12, R61 ;  /* 0x0000003d0c1a7221 */ /* 0x000fe20000000000 */
[----:B------:R-:W-:Y:S01]  /*5e40*/  FADD R75, R75, R76 ;  /* 0x0000004c4b4b7221 */ /* 0x000fe20000000000 */
[----:B------:R-:W3:Y:S01]  /*5e50*/  MUFU.EX2 R66, R66 ;  /* 0x0000004200427308 */ /* 0x000ee20000000800 */
[----:B-1----:R-:W-:Y:S01]  /*5e60*/  @!P3 FMUL R51, R51, R51 ;  /* 0x000000333333b220 */ /* 0x002fe20000400000 */
[----:B------:R-:W-:-:S02]  /*5e70*/  FSETP.GEU.AND P3, PT, R70, -126, PT ;  /* 0xc2fc00004600780b */ /* 0x000fc40003f6e000 */
[----:B------:R-:W-:Y:S01]  /*5e80*/  @!P6 FMUL R68, R68, 0.5 ;  /* 0x3f0000004444e820 */ /* 0x000fe20000400000 */
[----:B------:R-:W-:Y:S02]  /*5e90*/  F2FP.F16.F32.PACK_AB R41, R47, R62 ;  /* 0x0000003e2f29723e */ /* 0x000fe400000000ff */
[----:B------:R-:W-:Y:S01]  /*5ea0*/  F2FP.F16.F32.PACK_AB R28, R19, R28 ;  /* 0x0000001c131c723e */ /* 0x000fe200000000ff */
        /* <DEDUP_REMOVED lines=18> */
[----:B------:R-:W-:-:S03]  /*5fd0*/  FSETP.GEU.AND P3, PT, R83, -126, PT ;  /* 0xc2fc00005300780b */ /* 0x000fc60003f6e000 */
[----:B------:R-:W-:Y:S01]  /*5fe0*/  FADD R85, R33, R70 ;  /* 0x0000004621557221 */ /* 0x000fe20000000000 */
[----:B------:R-:W-:Y:S01]  /*5ff0*/  F2FP.F16.F32.PACK_AB R33, R46, R33 ;  /* 0x000000212e21723e */ /* 0x000fe200000000ff */
[----:B------:R-:W-:Y:S01]  /*6000*/  @!P6 FMUL R82, R82, 0.5 ;  /* 0x3f0000005252e820 */ /* 0x000fe20000400000 */
[----:B------:R3:W4:Y:S01]  /*6010*/  MUFU.EX2 R22, R78 ;  /* 0x0000004e00167308 */ /* 0x0007220000000800 */
[----:B-1----:R-:W-:Y:S01]  /*6020*/  @!P2 FMUL R59, R59, R59 ;  /* 0x0000003b3b3ba220 */ /* 0x002fe20000400000 */
[----:B------:R-:W-:-:S05]  /*6030*/  FSETP.GEU.AND P2, PT, R84, -126, PT ;  /* 0xc2fc00005400780b */ /* 0x000fca0003f4e000 */
[----:B------:R-:W-:Y:S01]  /*6040*/  @!P3 FMUL R83, R83, 0.5 ;  /* 0x3f0000005353b820 */ /* 0x000fe20000400000 */
[----:B------:R-:W1:Y:S01]  /*6050*/  MUFU.EX2 R82, R82 ;  /* 0x0000005200527308 */ /* 0x000e620000000800 */
[----:B--2---:R-:W-:Y:S01]  /*6060*/  @!P4 FMUL R63, R63, R63 ;  /* 0x0000003f3f3fc220 */ /* 0x004fe20000400000 */
[----:B------:R-:W-:Y:S01]  /*6070*/  FSETP.GEU.AND P4, PT, R80, -126, PT ;  /* 0xc2fc00005000780b */ /* 0x000fe20003f8e000 */
[----:B---3--:R-:W-:Y:S01]  /*6080*/  FADD R78, R67, R74 ;  /* 0x0000004a434e7221 */ /* 0x008fe20000000000 */
[----:B------:R-:W-:Y:S01]  /*6090*/  FADD R67, R16, R77 ;  /* 0x0000004d10437221 */ /* 0x000fe20000000000 */
[----:B------:R-:W-:Y:S01]  /*60a0*/  FADD R74, R13, R72 ;  /* 0x000000480d4a7221 */ /* 0x000fe20000000000 */
[----:B------:R-:W-:Y:S01]  /*60b0*/  FADD R13, R17, R18 ;  /* 0x00000012110d7221 */ /* 0x000fe20000000000 */
[----:B------:R-:W-:Y:S01]  /*60c0*/  FADD R72, R37, R52 ;  /* 0x0000003425487221 */ /* 0x000fe20000000000 */
[----:B------:R-:W2:Y:S01]  /*60d0*/  MUFU.EX2 R83, R83 ;  /* 0x0000005300537308 */ /* 0x000ea20000000800 */
[----:B----4-:R-:W-:Y:S01]  /*60e0*/  @!P5 FMUL R22, R22, R22 ;  /* 0x000000161616d220 */ /* 0x010fe20000400000 */
[----:B------:R-:W-:Y:S01]  /*60f0*/  FSETP.GEU.AND P5, PT, R86, -126, PT ;  /* 0xc2fc00005600780b */ /* 0x000fe20003fae000 */
[----:B------:R-:W-:Y:S01]  /*6100*/  FADD R79, R26, R67 ;  /* 0x000000431a4f7221 */ /* 0x000fe20000000000 */
[----:B------:R-:W-:Y:S01]  /*6110*/  FADD R26, R21, R20 ;  /* 0x00000014151a7221 */ /* 0x000fe20000000000 */
[----:B------:R-:W-:Y:S01]  /*6120*/  FADD R67, R45, R60 ;  /* 0x0000003c2d437221 */ /* 0x000fe20000000000 */
[----:B------:R-:W-:Y:S01]  /*6130*/  FADD R13, R13, R72 ;  /* 0x000000480d0d7221 */ /* 0x000fe20000000000 */
[----:B------:R-:W-:Y:S01]  /*6140*/  @!P4 FMUL R80, R80, 0.5 ;  /* 0x3f0000005050c820 */ /* 0x000fe20000400000 */
[----:B------:R-:W-:Y:S01]  /*6150*/  FADD R152, R46, R63 ;  /* 0x0000003f2e987221 */ /* 0x000fe20000000000 */
[----:B-1----:R-:W-:Y:S01]  /*6160*/  @!P6 FMUL R82, R82, R82 ;  /* 0x000000525252e220 */ /* 0x002fe20000400000 */
[----:B------:R-:W-:Y:S01]  /*6170*/  FSETP.GEU.AND P6, PT, R87, -126, PT ;  /* 0xc2fc00005700780b */ /* 0x000fe20003fce000 */
[----:B------:R1:W3:Y:S01]  /*6180*/  MUFU.EX2 R81, R80 ;  /* 0x0000005000517308 */ /* 0x0002e20000000800 */
[----:B------:R-:W-:Y:S01]  /*6190*/  FADD R72, R26, R67 ;  /* 0x000000431a487221 */ /* 0x000fe20000000000 */
[----:B------:R-:W-:Y:S01]  /*61a0*/  FADD R26, R25, R62 ;  /* 0x0000003e191a7221 */ /* 0x000fe20000000000 */
[----:B------:R-:W-:Y:S01]  /*61b0*/  FADD R153, R39, R82 ;  /* 0x0000005227997221 */ /* 0x000fe20000000000 */
[----:B------:R-:W-:Y:S01]  /*61c0*/  @!P5 FMUL R86, R86, 0.5 ;  /* 0x3f0000005656d820 */ /* 0x000fe20000400000 */
[----:B------:R-:W-:Y:S01]  /*61d0*/  FADD R67, R30, R47 ;  /* 0x0000002f1e437221 */ /* 0x000fe20000000000 */
[----:B--2---:R-:W-:Y:S01]  /*61e0*/  @!P3 FMUL R83, R83, R83 ;  /* 0x000000535353b220 */ /* 0x004fe20000400000 */
[----:B------:R-:W-:Y:S01]  /*61f0*/  FSETP.GEU.AND P3, PT, R11, -126, PT ;  /* 0xc2fc00000b00780b */ /* 0x000fe20003f6e000 */
[----:B------:R-:W-:Y:S01]  /*6200*/  FADD R155, R26, R85 ;  /* 0x000000551a9b7221 */ /* 0x000fe20000000000 */
[----:B-1----:R-:W-:Y:S01]  /*6210*/  FADD R80, R29, R66 ;  /* 0x000000421d507221 */ /* 0x002fe20000000000 */
[----:B------:R-:W1:Y:S01]  /*6220*/  MUFU.EX2 R86, R86 ;  /* 0x0000005600567308 */ /* 0x000e620000000800 */
[----:B------:R-:W-:Y:S01]  /*6230*/  FADD R26, R27, R64 ;  /* 0x000000401b1a7221 */ /* 0x000fe20000000000 */
[----:B------:R-:W-:Y:S01]  /*6240*/  @!P6 FMUL R87, R87, 0.5 ;  /* 0x3f0000005757e820 */ /* 0x000fe20000400000 */
[----:B------:R-:W-:Y:S01]  /*6250*/  FADD R85, R35, R22 ;  /* 0x0000001623557221 */ /* 0x000fe20000000000 */
[----:B------:R-:W-:Y:S01]  /*6260*/  FADD R158, R80, R153 ;  /* 0x00000099509e7221 */ /* 0x000fe20000000000 */
[----:B------:R-:W-:Y:S01]  /*6270*/  FADD R156, R67, R152 ;  /* 0x00000098439c7221 */ /* 0x000fe20000000000 */
[----:B------:R-:W-:Y:S01]  /*6280*/  FADD R67, R38, R55 ;  /* 0x0000003726437221 */ /* 0x000fe20000000000 */
[----:B------:R-:W-:Y:S01]  /*6290*/  FADD R80, R54, R83 ;  /* 0x0000005336507221 */ /* 0x000fe20000000000 */
[----:B------:R-:W2:Y:S01]  /*62a0*/  MUFU.EX2 R87, R87 ;  /* 0x0000005700577308 */ /* 0x000ea20000000800 */
[----:B------:R-:W-:Y:S01]  /*62b0*/  @!P2 FMUL R84, R84, 0.5 ;  /* 0x3f0000005454a820 */ /* 0x000fe20000400000 */
[----:B------:R-:W-:Y:S01]  /*62c0*/  @!P3 FMUL R11, R11, 0.5 ;  /* 0x3f0000000b0bb820 */ /* 0x000fe20000400000 */
[----:B---3--:R-:W-:Y:S01]  /*62d0*/  @!P4 FMUL R81, R81, R81 ;  /* 0x000000515151c220 */ /* 0x008fe20000400000 */
[----:B------:R-:W-:Y:S01]  /*62e0*/  FADD R157, R26, R85 ;  /* 0x000000551a9d7221 */ /* 0x000fe20000000000 */
[----:B------:R-:W-:Y:S01]  /*62f0*/  FADD R159, R67, R80 ;  /* 0x00000050439f7221 */ /* 0x000fe20000000000 */
[----:B------:R-:W-:Y:S01]  /*6300*/  FADD R80, R31, R68 ;  /* 0x000000441f507221 */ /* 0x000fe20000000000 */
[----:B------:R-:W-:Y:S01]  /*6310*/  FADD R67, R34, R51 ;  /* 0x0000003322437221 */ /* 0x000fe20000000000 */
[----:B------:R-:W3:Y:S01]  /*6320*/  MUFU.EX2 R26, R11 ;  /* 0x0000000b001a7308 */ /* 0x000ee20000000800 */
[----:B-1----:R-:W-:Y:S01]  /*6330*/  @!P5 FMUL R86, R86, R86 ;  /* 0x000000565656d220 */ /* 0x002fe20000400000 */
[----:B------:R-:W-:Y:S01]  /*6340*/  FADD R152, R50, R81 ;  /* 0x0000005132987221 */ /* 0x000fe20000000000 */
[----:B------:R-:W-:Y:S01]  /*6350*/  FADD R85, R42, R59 ;  /* 0x0000003b2a557221 */ /* 0x000fe20000000000 */
[----:B------:R-:W-:Y:S01]  /*6360*/  FADD R71, R71, R78 ;  /* 0x0000004e47477221 */ /* 0x000fe20000000000 */
[----:B------:R-:W-:Y:S01]  /*6370*/  FADD R153, R43, R86 ;  /* 0x000000562b997221 */ /* 0x000fe20000000000 */
[----:B------:R-:W-:Y:S01]  /*6380*/  FADD R67, R67, R152 ;  /* 0x0000009843437221 */ /* 0x000fe20000000000 */
[----:B------:R-:W-:Y:S01]  /*6390*/  FADD R74, R74, R79 ;  /* 0x0000004f4a4a7221 */ /* 0x000fe20000000000 */
[----:B------:R-:W1:Y:S01]  /*63a0*/  MUFU.EX2 R11, R84 ;  /* 0x00000054000b7308 */ /* 0x000e620000000800 */
[----:B--2---:R-:W-:Y:S01]  /*63b0*/  @!P6 FMUL R87, R87, R87 ;  /* 0x000000575757e220 */ /* 0x004fe20000400000 */
[----:B------:R-:W-:Y:S01]  /*63c0*/  FADD R80, R80, R153 ;  /* 0x0000009950507221 */ /* 0x000fe20000000000 */
        /* <DEDUP_REMOVED lines=9> */
[----:B------:R-:W-:Y:S01]  /*6460*/  SHF.L.U32 R13, R9, 0x1f, RZ ;  /* 0x0000001f090d7819 */ /* 0x000fe200000006ff */
[----:B------:R-:W-:Y:S01]  /*6470*/  FADD R67, R67, R154 ;  /* 0x0000009a43437221 */ /* 0x000fe20000000000 */
[----:B------:R-:W-:Y:S01]  /*6480*/  FADD R71, R74, R71 ;  /* 0x000000474a477221 */ /* 0x000fe20000000000 */
[----:B---3--:R-:W-:Y:S01]  /*6490*/  @!P3 FMUL R26, R26, R26 ;  /* 0x0000001a1a1ab220 */ /* 0x008fe20000400000 */
[----:B------:R-:W-:Y:S01]  /*64a0*/  F2FP.F16.F32.PACK_AB R27, R34, R27 ;  /* 0x0000001b221b723e */ /* 0x000fe200000000ff */
[----:B------:R-:W-:Y:S01]  /*64b0*/  FADD R67, R156, R67 ;  /* 0x000000439c437221 */ /* 0x000fe20000000000 */
[----:B-1----:R-:W-:Y:S01]  /*64c0*/  @!P2 FMUL R11, R11, R11 ;  /* 0x0000000b0b0ba220 */ /* 0x002fe20000400000 */
[----:B------:R-:W-:Y:S01]  /*64d0*/  F2FP.F16.F32.PACK_AB R34, R37, R14 ;  /* 0x0000000e2522723e */ /* 0x000fe200000000ff */
[----:B------:R1:W2:Y:S01]  /*64e0*/  SYNCS.PHASECHK.TRANS64.TRYWAIT P2, [UR10+0x30000], R13 ;  /* 0x0300000dff0075a7 */ /* 0x0002a2000804014a */
[----:B------:R-:W-:Y:S01]  /*64f0*/  FADD R80, R80, R67 ;  /* 0x0000004350507221 */ /* 0x000fe20000000000 */
[----:B------:R-:W-:Y:S01]  /*6500*/  F2FP.F16.F32.PACK_AB R37, R54, R39 ;  /* 0x000000273625723e */ /* 0x000fe200000000ff */
[----:B------:R-:W-:Y:S01]  /*6510*/  FFMA R3, R26, R3, R71 ;  /* 0x000000031a037223 */ /* 0x000fe20000000047 */
[----:B------:R-:W-:Y:S01]  /*6520*/  F2FP.F16.F32.PACK_AB R29, R38, R29 ;  /* 0x0000001d261d723e */ /* 0x000fe200000000ff */
[-C--:B------:R-:W-:Y:S01]  /*6530*/  FMUL R88, R88, R26.reuse ;  /* 0x0000001a58587220 */ /* 0x080fe20000400000 */
[----:B------:R-:W-:Y:S01]  /*6540*/  F2FP.F16.F32.PACK_AB R31, R42, R31 ;  /* 0x0000001f2a1f723e */ /* 0x000fe200000000ff */
[-C--:B------:R-:W-:Y:S01]  /*6550*/  FMUL R89, R89, R26.reuse ;  /* 0x0000001a59597220 */ /* 0x080fe20000400000 */
[----:B------:R-:W-:Y:S01]  /*6560*/  F2FP.F16.F32.PACK_AB R35, R50, R35 ;  /* 0x000000233223723e */ /* 0x000fe200000000ff */
[-C--:B------:R-:W-:Y:S01]  /*6570*/  FMUL R92, R92, R26.reuse ;  /* 0x0000001a5c5c7220 */ /* 0x080fe20000400000 */
[----:B------:R-:W-:Y:S01]  /*6580*/  F2FP.F16.F32.PACK_AB R39, R58, R43 ;  /* 0x0000002b3a27723e */ /* 0x000fe200000000ff */
[-C--:B------:R-:W-:Y:S01]  /*6590*/  FMUL R93, R93, R26.reuse ;  /* 0x0000001a5d5d7220 */ /* 0x080fe20000400000 */
        /* <DEDUP_REMOVED lines=27> */
[----:B------:R-:W-:Y:S01]  /*6750*/  FMUL R149, R149, R26 ;  /* 0x0000001a95957220 */ /* 0x000fe20000400000 */
[----:B------:R-:W-:Y:S01]  /*6760*/  F2FP.F16.F32.PACK_AB R25, R30, R25 ;  /* 0x000000191e19723e */ /* 0x000fe200000000ff */
[----:B------:R-:W-:Y:S01]  /*6770*/  FFMA R4, R11, R4, R80 ;  /* 0x000000040b047223 */ /* 0x000fe20000000050 */
[----:B------:R-:W-:Y:S01]  /*6780*/  F2FP.F16.F32.PACK_AB R38, R45, R16 ;  /* 0x000000102d26723e */ /* 0x000fe200000000ff */
[----:B------:R-:W-:Y:S01]  /*6790*/  FMUL R90, R90, R11 ;  /* 0x0000000b5a5a7220 */ /* 0x000fe20000400000 */
[----:B------:R-:W-:Y:S01]  /*67a0*/  F2FP.F16.F32.PACK_AB R42, R18, R53 ;  /* 0x00000035122a723e */ /* 0x000fe200000000ff */
[-C--:B------:R-:W-:Y:S01]  /*67b0*/  FMUL R91, R91, R11.reuse ;  /* 0x0000000b5b5b7220 */ /* 0x080fe20000400000 */
[----:B------:R-:W-:Y:S01]  /*67c0*/  F2FP.F16.F32.PACK_AB R43, R51, R64 ;  /* 0x00000040332b723e */ /* 0x000fe200000000ff */
[----:B------:R-:W-:Y:S01]  /*67d0*/  FMUL R94, R94, R11 ;  /* 0x0000000b5e5e7220 */ /* 0x000fe20000400000 */
        /* <DEDUP_REMOVED lines=39> */
[----:B------:R-:W-:Y:S01]  /*6a50*/  F2FP.F16.F32.PACK_AB R54, R60, R77 ;  /* 0x0000004d3c36723e */ /* 0x000fe200000000ff */
[----:B-12---:R-:W-:Y:S06]  /*6a60*/  @!P0 BRA `(.L_x_27) ;  /* 0x0000000000048947 */ /* 0x006fec0003800000 */
[----:B------:R-:W-:Y:S01]  /*6a70*/  BPT.TRAP 0x1 ;  /* 0x000000040000795c */ /* 0x000fe20000300000 */
.L_x_27:
[----:B------:R-:W-:Y:S05]  /*6a80*/  @P2 BRA `(.L_x_28) ;  /* 0x0000000000082947 */ /* 0x000fea0003800000 */
[----:B------:R-:W1:Y:S02]  /*6a90*/  SYNCS.PHASECHK.TRANS64.TRYWAIT P2, [UR10+0x30000], R13 ;  /* 0x0300000dff0075a7 */ /* 0x000e64000804014a */
[----:B-1----:R-:W-:Y:S05]  /*6aa0*/  @!P2 BRA `(.L_x_29) ;  /* 0x0000006c0004a947 */ /* 0x002fea0003800000 */
.L_x_28:
[----:B------:R-:W-:Y:S01]  /*6ab0*/  ULEA UR10, UR5, UR7, 0xb ;  /* 0x00000007050a7291 */ /* 0x000fe2000f8e583f */
[----:B------:R-:W-:Y:S01]  /*6ac0*/  WARPGROUP.ARRIVE ;  /* 0x00000000000079c5 */ /* 0x000fe20000000000 */
[----:B------:R-:W-:Y:S01]  /*6ad0*/  UMOV UR11, 0x40000040 ;  /* 0x40000040000b7882 */ /* 0x000fe20000000000 */
[----:B------:R-:W-:Y:S01]  /*6ae0*/  UMOV UR15, 0x40000040 ;  /* 0x40000040000f7882 */ /* 0x000fe20000000000 */
[----:B------:R-:W-:Y:S01]  /*6af0*/  UIADD3 UR14, UR10, 0x80, URZ ;  /* 0x000000800a0e7890 */ /* 0x000fe2000fffe03f */
[----:B------:R-:W-:-:S04]  /*6b00*/  F2FP.F16.F32.PACK_AB R55, R87, R86 ;  /* 0x000000565737723e */ /* 0x000fc800000000ff */
[----:B------:R-:W-:Y:S01]  /*6b10*/  HGMMA.64x128x16.F32 R88, R24, gdesc[UR8].tnspB, R88, gsb0 ;  /* 0x41e0000818587df0 */ /* 0x000fe20008000858 */
[----:B------:R-:W-:Y:S02]  /*6b20*/  UMOV UR11, 0x40000040 ;  /* 0x40000040000b7882 */ /* 0x000fe40000000000 */
        /* <DEDUP_REMOVED lines=25> */
[----:B------:R-:W-:Y:S01]  /*6cc0*/  UIADD3 UR10, UR10, 0x380, URZ ;  /* 0x000003800a0a7890 */ /* 0x000fe2000fffe03f */
[----:B------:R-:W-:Y:S02]  /*6cd0*/  WARPGROUP.DEPBAR.LE gsb0, 0x0 ;  /* 0x00008000000079c5 */ /* 0x000fe40000010000 */
[----:B------:R-:W-:-:S06]  /*6ce0*/  WARPGROUP.ARRIVE ;  /* 0x00000000000079c5 */ /* 0x000fcc0000000000 */
[----:B------:R-:W-:Y:S03]  /*6cf0*/  HGMMA.64x128x16.F32 R88, R48, gdesc[UR12].tnspB, R88, gsb0 ;  /* 0x41e0000c30587df0 */ /* 0x000fe60008000858 */
[----:B------:R-:W-:Y:S02]  /*6d00*/  WARPGROUP.DEPBAR.LE gsb0, 0x0 ;  /* 0x00008000000079c5 */ /* 0x000fe40000010000 */
[----:B------:R-:W-:-:S07]  /*6d10*/  WARPGROUP.ARRIVE ;  /* 0x00000000000079c5 */ /* 0x000fce0000000000 */
[----:B------:R-:W-:Y:S03]  /*6d20*/  HGMMA.64x128x16.F32 R88, R52, gdesc[UR8].tnspB, R88, gsb0 ;  /* 0x41e0000834587df0 */ /* 0x000fe60008000858 */
[----:B------:R-:W-:Y:S02]  /*6d30*/  WARPGROUP.DEPBAR.LE gsb0, 0x0 ;  /* 0x00008000000079c5 */ /* 0x000fe40000010000 */
[----:B------:R-:W-:Y:S05]  /*6d40*/  @!P0 BRA `(.L_x_30) ;  /* 0x0000000000048947 */ /* 0x000fea0003800000 */
[----:B------:R-:W-:Y:S01]  /*6d50*/  BPT.TRAP 0x1 ;  /* 0x000000040000795c */ /* 0x000fe20000300000 */
.L_x_30:
[----:B------:R-:W-:-:S04]  /*6d60*/  ULEA UR10, UR39, UR38, 0x3 ;  /* 0x00000026270a7291 */ /* 0x000fc8000f8e183f */
[----:B------:R-:W-:-:S04]  /*6d70*/  UIADD3 UR10, UR10, 0x30028, URZ ;  /* 0x000300280a0a7890 */ /* 0x000fc8000fffe03f */
[----:B------:R-:W-:-:S09]  /*6d80*/  UPRMT UR10, URZ, 0x654, UR10 ;  /* 0x000006543f0a7896 */ /* 0x000fd2000800000a */
[----:B------:R-:W-:Y:S01]  /*6d90*/  SYNCS.ARRIVE.TRANS64.RED.A1T0 RZ, [UR10], RZ ;  /* 0x000000ffffff79a7 */ /* 0x000fe2000810040a */
[----:B------:R-:W-:Y:S05]  /*6da0*/  @P1 BRA `(.L_x_31) ;  /* 0x0000000000041947 */ /* 0x000fea0003800000 */
[----:B------:R-:W-:Y:S01]  /*6db0*/  BPT.TRAP 0x1 ;  /* 0x000000040000795c */ /* 0x000fe20000300000 */
.L_x_31:
[----:B------:R-:W-:-:S04]  /*6dc0*/  UIADD3 UR39, UR39, 0x1, URZ ;  /* 0x0000000127277890 */ /* 0x000fc8000fffe03f */
[----:B------:R-:W-:-:S04]  /*6dd0*/  UISETP.NE.AND UP0, UPT, UR39, 0x5, UPT ;  /* 0x000000052700788c */ /* 0x000fc8000bf05270 */
[----:B------:R-:W-:Y:S01]  /*6de0*/  USEL UR39, UR39, URZ, UP0 ;  /* 0x0000003f27277287 */ /* 0x000fe20008000000 */
[----:B------:R-:W-:Y:S11]  /*6df0*/  @!P0 BRA `(.L_x_32) ;  /* 0x0000000000048947 */ /* 0x000ff60003800000 */
[----:B------:R-:W-:Y:S01]  /*6e00*/  BPT.TRAP 0x1 ;  /* 0x000000040000795c */ /* 0x000fe20000300000 */
.L_x_32:
[----:B------:R-:W-:-:S04]  /*6e10*/  ULEA UR10, UR39, UR38, 0x3 ;  /* 0x00000026270a7291 */ /* 0x000fc8000f8e183f */
[----:B------:R-:W-:-:S04]  /*6e20*/  UIADD3 UR10, UR10, 0x30028, URZ ;  /* 0x000300280a0a7890 */ /* 0x000fc8000fffe03f */
[----:B------:R-:W-:-:S09]  /*6e30*/  UPRMT UR10, URZ, 0x654, UR10 ;  /* 0x000006543f0a7896 */ /* 0x000fd2000800000a */
[----:B------:R-:W-:Y:S01]  /*6e40*/  SYNCS.ARRIVE.TRANS64.RED.A1T0 RZ, [UR10], RZ ;  /* 0x000000ffffff79a7 */ /* 0x000fe2000810040a */
[----:B------:R-:W-:Y:S05]  /*6e50*/  @P1 BRA `(.L_x_33) ;  /* 0x0000000000041947 */ /* 0x000fea0003800000 */
[----:B------:R-:W-:Y:S01]  /*6e60*/  BPT.TRAP 0x1 ;  /* 0x000000040000795c */ /* 0x000fe20000300000 */
.L_x_33:
[----:B------:R-:W-:Y:S01]  /*6e70*/  UIADD3 UR5, UR5, 0x1, URZ ;  /* 0x0000000105057890 */ /* 0x000fe2000fffe03f */
[C---:B------:R-:W-:Y:S01]  /*6e80*/  ISETP.GT.AND P2, PT, R8.reuse, 0x2, PT ;  /* 0x000000020800780c */ /* 0x040fe20003f44270 */
[----:B------:R-:W-:Y:S01]  /*6e90*/  UIADD3 UR39, UR39, 0x1, URZ ;  /* 0x0000000127277890 */ /* 0x000fe2000fffe03f */
[----:B------:R-:W-:Y:S01]  /*6ea0*/  IADD3 R8, R8, -0x1, RZ ;  /* 0xffffffff08087810 */ /* 0x000fe20007ffe0ff */
[----:B------:R-:W-:Y:S01]  /*6eb0*/  UISETP.NE.AND UP2, UPT, UR5, 0x5, UPT ;  /* 0x000000050500788c */ /* 0x000fe2000bf45270 */
[----:B------:R-:W-:Y:S01]  /*6ec0*/  IADD3 R5, R5, 0x80, RZ ;  /* 0x0000008005057810 */ /* 0x000fe20007ffe0ff */
[----:B------:R-:W-:Y:S01]  /*6ed0*/  UISETP.NE.AND UP0, UPT, UR39, 0x5, UPT ;  /* 0x000000052700788c */ /* 0x000fe2000bf05270 */
[----:B------:R-:W-:Y:S01]  /*6ee0*/  IMAD.MOV.U32 R11, RZ, RZ, R6 ;  /* 0x000000ffff0b7224 */ /* 0x000fe200078e0006 */
[----:B------:R-:W-:Y:S01]  /*6ef0*/  USEL UR10, URZ, 0x1, UP2 ;  /* 0x000000013f0a7887 */ /* 0x000fe20009000000 */
[----:B-1----:R-:W-:Y:S01]  /*6f00*/  MOV R13, R7 ;  /* 0x00000007000d7202 */ /* 0x002fe20000000f00 */
[----:B------:R-:W-:-:S02]  /*6f10*/  USEL UR39, UR39, URZ, UP0 ;  /* 0x0000003f27277287 */ /* 0x000fc40008000000 */
[----:B------:R-:W-:Y:S02]  /*6f20*/  USEL UR5, UR5, URZ, UP2 ;  /* 0x0000003f05057287 */ /* 0x000fe40009000000 */
[----:B------:R-:W-:Y:S01]  /*6f30*/  LOP3.LUT R9, R9, UR10, RZ, 0x3c, !PT ;  /* 0x0000000a09097c12 */ /* 0x000fe2000f8e3cff */
[----:B------:R-:W-:Y:S09]  /*6f40*/  @P2 BRA `(.L_x_34) ;  /* 0xffffffd000fc2947 */ /* 0x000ff2000383ffff */
.L_x_23:
[----:B------:R-:W-:-:S13]  /*6f50*/  ISETP.GE.AND P2, PT, R8, 0x1, PT ;  /* 0x000000010800780c */ /* 0x000fda0003f46270 */
[----:B------:R-:W-:Y:S05]  /*6f60*/  @!P2 BRA `(.L_x_35) ;  /* 0x000000340088a947 */ /* 0x000fea0003800000 */
[----:B------:R-:W-:Y:S01]  /*6f70*/  MOV R10, R6 ;  /* 0x00000006000a7202 */ /* 0x000fe20000000f00 */
[----:B------:R-:W-:Y:S01]  /*6f80*/  ULDC UR44, c[0x0][0x604] ;  /* 0x00018100002c7ab9 */ /* 0x000fe20000000800 */
[----:B------:R-:W-:-:S07]  /*6f90*/  MOV R11, R7 ;  /* 0x00000007000b7202 */ /* 0x000fce0000000f00 */
.L_x_46:
[----:B------:R-:W-:Y:S05]  /*6fa0*/  @!P0 BRA `(.L_x_36) ;  /* 0x0000000000048947 */ /* 0x000fea0003800000 */
[----:B------:R-:W-:Y:S01]  /*6fb0*/  BPT.TRAP 0x1 ;  /* 0x000000040000795c */ /* 0x000fe20000300000 */
.L_x_36:
[----:B------:R-:W-:Y:S01]  /*6fc0*/  ULEA UR10, UR5, UR38, 0x3 ;  /* 0x00000026050a7291 */ /* 0x000fe2000f8e183f */
[----:B------:R-:W-:-:S08]  /*6fd0*/  SHF.L.U32 R6, R9, 0x1f, RZ ;  /* 0x0000001f09067819 */ /* 0x000fd000000006ff */
[----:B------:R-:W1:Y:S02]  /*6fe0*/  SYNCS.PHASECHK.TRANS64.TRYWAIT P2, [UR10+0x30000], R6 ;  /* 0x03000006ff0075a7 */ /* 0x000e64000804014a */
[----:B-1----:R-:W-:Y:S05]  /*6ff0*/  @!P2 BRA `(.L_x_37) ;  /* 0x0000006400c8a947 */ /* 0x002fea0003800000 */
.L_x_110:
        /* <DEDUP_REMOVED lines=47> */
.L_x_38:
[C---:B------:R-:W-:Y:S01]  /*72f0*/  IADD3 R13, R5.reuse, 0x1, RZ ;  /* 0x00000001050d7810 */ /* 0x040fe20007ffe0ff */
[C---:B------:R-:W-:Y:S01]  /*7300*/  VIADD R15, R5.reuse, 0x8 ;  /* 0x00000008050f7836 */ /* 0x040fe20000000000 */
[C---:B------:R-:W-:Y:S01]  /*7310*/  ISETP.GE.AND P2, PT, R0.reuse, R5, PT ;  /* 0x000000050000720c */ /* 0x040fe20003f46270 */
[C---:B------:R-:W-:Y:S01]  /*7320*/  VIADD R153, R5.reuse, 0x19 ;  /* 0x0000001905997836 */ /* 0x040fe20000000000 */
[----:B------:R-:W-:Y:S01]  /*7330*/  ISETP.GE.AND P3, PT, R0, R13, PT ;  /* 0x0000000d0000720c */ /* 0x000fe20003f66270 */
[C---:B------:R-:W-:Y:S01]  /*7340*/  VIADD R173, R5.reuse, 0x41 ;  /* 0x0000004105ad7836 */ /* 0x040fe20000000000 */
[----:B-1----:R-:W-:Y:S01]  /*7350*/  FSEL R7, R24, -INF , P2 ;  /* 0xff80000018077808 */ /* 0x002fe20001000000 */
[C---:B------:R-:W-:Y:S01]  /*7360*/  VIADD R193, R5.reuse, 0x69 ;  /* 0x0000006905c17836 */ /* 0x040fe20000000000 */
[----:B------:R-:W-:Y:S01]  /*7370*/  IADD3 R17, R5, 0x9, RZ ;  /* 0x0000000905117810 */ /* 0x000fe20007ffe0ff */
[----:B------:R-:W-:Y:S01]  /*7380*/  ULEA UR10, UR5, UR38, 0x3 ;  /* 0x00000026050a7291 */ /* 0x000fe2000f8e183f */
[----:B------:R-:W-:-:S02]  /*7390*/  ISETP.GE.AND P2, PT, R0, R15, PT ;  /* 0x0000000f0000720c */ /* 0x000fc40003f46270 */
[----:B------:R-:W-:Y:S02]  /*73a0*/  FSEL R25, R25, -INF , P3 ;  /* 0xff80000019197808 */ /* 0x000fe40001800000 */
[----:B------:R-:W-:Y:S02]  /*73b0*/  FMNMX R6, R7, R10, !PT ;  /* 0x0000000a07067209 */ /* 0x000fe40007800000 */
[----:B------:R-:W-:Y:S02]  /*73c0*/  IADD3 R19, R5, 0x10, RZ ;  /* 0x0000001005137810 */ /* 0x000fe40007ffe0ff */
[----:B------:R-:W-:Y:S02]  /*73d0*/  ISETP.GE.AND P3, PT, R0, R17, PT ;  /* 0x000000110000720c */ /* 0x000fe40003f66270 */
[----:B------:R-:W-:Y:S02]  /*73e0*/  FSEL R28, R28, -INF , P2 ;  /* 0xff8000001c1c7808 */ /* 0x000fe40001000000 */
[----:B------:R-:W-:-:S02]  /*73f0*/  FMNMX R23, R25, R6, !PT ;  /* 0x0000000619177209 */ /* 0x000fc40007800000 */
[----:B------:R-:W-:Y:S02]  /*7400*/  IADD3 R21, R5, 0x11, RZ ;  /* 0x0000001105157810 */ /* 0x000fe40007ffe0ff */
[----:B------:R-:W-:Y:S02]  /*7410*/  ISETP.GE.AND P2, PT, R0, R19, PT ;  /* 0x000000130000720c */ /* 0x000fe40003f46270 */
[----:B------:R-:W-:Y:S02]  /*7420*/  FSEL R29, R29, -INF , P3 ;  /* 0xff8000001d1d7808 */ /* 0x000fe40001800000 */
[----:B------:R-:W-:Y:S02]  /*7430*/  FMNMX R6, R28, R23, !PT ;  /* 0x000000171c067209 */ /* 0x000fe40007800000 */
[----:B------:R-:W-:Y:S02]  /*7440*/  IADD3 R23, R5, 0x18, RZ ;  /* 0x0000001805177810 */ /* 0x000fe40007ffe0ff */
[----:B------:R-:W-:-:S02]  /*7450*/  ISETP.GE.AND P3, PT, R0, R21, PT ;  /* 0x000000150000720c */ /* 0x000fc40003f66270 */
[----:B------:R-:W-:Y:S02]  /*7460*/  FSEL R32, R32, -INF , P2 ;  /* 0xff80000020207808 */ /* 0x000fe40001000000 */
[----:B------:R-:W-:Y:S02]  /*7470*/  FMNMX R155, R29, R6, !PT ;  /* 0x000000061d9b7209 */ /* 0x000fe40007800000 */
[----:B------:R-:W-:Y:S02]  /*7480*/  ISETP.GE.AND P2, PT, R0, R23, PT ;  /* 0x000000170000720c */ /* 0x000fe40003f46270 */
[----:B------:R-:W-:Y:S02]  /*7490*/  FSEL R33, R33, -INF , P3 ;  /* 0xff80000021217808 */ /* 0x000fe40001800000 */
[----:B------:R-:W-:Y:S02]  /*74a0*/  FMNMX R6, R32, R155, !PT ;  /* 0x0000009b20067209 */ /* 0x000fe40007800000 */
[----:B------:R-:W-:-:S02]  /*74b0*/  IADD3 R155, R5, 0x20, RZ ;  /* 0x00000020059b7810 */ /* 0x000fc40007ffe0ff */
[----:B------:R-:W-:Y:S02]  /*74c0*/  ISETP.GE.AND P3, PT, R0, R153, PT ;  /* 0x000000990000720c */ /* 0x000fe40003f66270 */
[----:B------:R-:W-:Y:S02]  /*74d0*/  FSEL R36, R36, -INF , P2 ;  /* 0xff80000024247808 */ /* 0x000fe40001000000 */
[----:B------:R-:W-:Y:S02]  /*74e0*/  FMNMX R159, R33, R6, !PT ;  /* 0x00000006219f7209 */ /* 0x000fe40007800000 */
[----:B------:R-:W-:Y:S02]  /*74f0*/  IADD3 R157, R5, 0x21, RZ ;  /* 0x00000021059d7810 */ /* 0x000fe40007ffe0ff */
[----:B------:R-:W-:Y:S02]  /*7500*/  ISETP.GE.AND P2, PT, R0, R155, PT ;  /* 0x0000009b0000720c */ /* 0x000fe40003f46270 */
[----:B------:R-:W-:-:S02]  /*7510*/  FSEL R37, R37, -INF , P3 ;  /* 0xff80000025257808 */ /* 0x000fc40001800000 */
[----:B------:R-:W-:Y:S02]  /*7520*/  FMNMX R6, R36, R159, !PT ;  /* 0x0000009f24067209 */ /* 0x000fe40007800000 */
[----:B------:R-:W-:Y:S02]  /*7530*/  IADD3 R159, R5, 0x28, RZ ;  /* 0x00000028059f7810 */ /* 0x000fe40007ffe0ff */
[----:B------:R-:W-:Y:S02]  /*7540*/  ISETP.GE.AND P3, PT, R0, R157, PT ;  /* 0x0000009d0000720c */ /* 0x000fe40003f66270 */
[----:B------:R-:W-:Y:S02]  /*7550*/  FSEL R40, R40, -INF , P2 ;  /* 0xff80000028287808 */ /* 0x000fe40001000000 */
[----:B------:R-:W-:Y:S02]  /*7560*/  FMNMX R163, R37, R6, !PT ;  /* 0x0000000625a37209 */ /* 0x000fe40007800000 */
[----:B------:R-:W-:-:S02]  /*7570*/  IADD3 R161, R5, 0x29, RZ ;  /* 0x0000002905a17810 */ /* 0x000fc40007ffe0ff */
[----:B------:R-:W-:Y:S02]  /*7580*/  ISETP.GE.AND P2, PT, R0, R159, PT ;  /* 0x0000009f0000720c */ /* 0x000fe40003f46270 */
[----:B------:R-:W-:Y:S02]  /*7590*/  FSEL R41, R41, -INF , P3 ;  /* 0xff80000029297808 */ /* 0x000fe40001800000 */
[----:B------:R-:W-:Y:S01]  /*75a0*/  FMNMX R6, R40, R163, !PT ;  /* 0x000000a328067209 */ /* 0x000fe20007800000 */
[----:B------:R-:W-:Y:S01]  /*75b0*/  VIADD R163, R5, 0x30 ;  /* 0x0000003005a37836 */ /* 0x000fe20000000000 */
        /* <DEDUP_REMOVED lines=37> */
[----:B------:R-:W-:Y:S01]  /*7810*/  FMNMX R6, R60, R183, !PT ;  /* 0x000000b73c067209 */ /* 0x000fe20007800000 */
[----:B------:R-:W-:Y:S01]  /*7820*/  VIADD R183, R5, 0x58 ;  /* 0x0000005805b77836 */ /* 0x000fe20000000000 */
        /* <DEDUP_REMOVED lines=38> */
[----:B------:R-:W-:Y:S02]  /*7a90*/  ISETP.GE.AND P3, PT, R0, R201, PT ;  /* 0x000000c90000720c */ /* 0x000fe40003f66270 */
[----:B------:R-:W-:Y:S02]  /*7aa0*/  FSEL R84, R84, -INF , P2 ;  /* 0xff80000054547808 */ /* 0x000fe40001000000 */
[----:B------:R-:W-:Y:S02]  /*7ab0*/  FMNMX R203, R81, R6, !PT ;  /* 0x0000000651cb7209 */ /* 0x000fe40007800000 */
[----:B------:R-:W-:Y:S02]  /*7ac0*/  FSEL R85, R85, -INF , P3 ;  /* 0xff80000055557808 */ /* 0x000fe40001800000 */
[----:B------:R-:W-:-:S02]  /*7ad0*/  FMNMX R6, R84, R203, !PT ;  /* 0x000000cb54067209 */ /* 0x000fc40007800000 */
[C---:B------:R-:W-:Y:S02]  /*7ae0*/  ISETP.GE.AND P3, PT, R2.reuse, R13, PT ;  /* 0x0000000d0200720c */ /* 0x040fe40003f66270 */
[----:B------:R-:W-:Y:S02]  /*7af0*/  FMNMX R6, R85, R6, !PT ;  /* 0x0000000655067209 */ /* 0x000fe40007800000 */
[C---:B------:R-:W-:Y:S02]  /*7b00*/  ISETP.GE.AND P5, PT, R2.reuse, R19, PT ;  /* 0x000000130200720c */ /* 0x040fe40003fa6270 */
[----:B------:R-:W-:Y:S01]  /*7b10*/  ISETP.GE.AND P6, PT, R2, R21, PT ;  /* 0x000000150200720c */ /* 0x000fe20003fc6270 */
[----:B------:R-:W1:Y:S01]  /*7b20*/  SHFL.BFLY PT, R203, R6, 0x1, 0x1f ;  /* 0x0c201f0006cb7f89 */ /* 0x000e6200000e0000 */
[----:B------:R-:W-:Y:S02]  /*7b30*/  FSEL R34, R34, -INF , P5 ;  /* 0xff80000022227808 */ /* 0x000fe40002800000 */
[----:B------:R-:W-:-:S02]  /*7b40*/  ISETP.GE.AND P5, PT, R2, R157, PT ;  /* 0x0000009d0200720c */ /* 0x000fc40003fa6270 */
[----:B------:R-:W-:Y:S02]  /*7b50*/  FSEL R35, R35, -INF , P6 ;  /* 0xff80000023237808 */ /* 0x000fe40003000000 */
[----:B------:R-:W-:Y:S02]  /*7b60*/  FSEL R43, R43, -INF , P5 ;  /* 0xff8000002b2b7808 */ /* 0x000fe40002800000 */
[C---:B------:R-:W-:Y:S02]  /*7b70*/  ISETP.GE.AND P5, PT, R2.reuse, R167, PT ;  /* 0x000000a70200720c */ /* 0x040fe40003fa6270 */
[----:B------:R-:W-:Y:S02]  /*7b80*/  ISETP.GE.AND P6, PT, R2, R159, PT ;  /* 0x0000009f0200720c */ /* 0x000fe40003fc6270 */
[----:B------:R-:W-:Y:S02]  /*7b90*/  FSEL R54, R54, -INF , P5 ;  /* 0xff80000036367808 */ /* 0x000fe40002800000 */
[----:B------:R-:W-:-:S02]  /*7ba0*/  ISETP.GE.AND P5, PT, R2, R177, PT ;  /* 0x000000b10200720c */ /* 0x000fc40003fa6270 */
[----:B------:R-:W-:Y:S02]  /*7bb0*/  FSEL R46, R46, -INF , P6 ;  /* 0xff8000002e2e7808 */ /* 0x000fe40003000000 */
[----:B------:R-:W-:Y:S02]  /*7bc0*/  ISETP.GE.AND P6, PT, R2, R169, PT ;  /* 0x000000a90200720c */ /* 0x000fe40003fc6270 */
[----:B------:R-:W-:Y:S02]  /*7bd0*/  FSEL R63, R63, -INF , P5 ;  /* 0xff8000003f3f7808 */ /* 0x000fe40002800000 */
[----:B------:R-:W-:Y:S02]  /*7be0*/  FSEL R55, R55, -INF , P6 ;  /* 0xff80000037377808 */ /* 0x000fe40003000000 */
[----:B-1----:R-:W-:Y:S02]  /*7bf0*/  FMNMX R6, R6, R203, !PT ;  /* 0x000000cb06067209 */ /* 0x002fe40007800000 */
[----:B------:R-:W-:-:S02]  /*7c00*/  ISETP.GE.AND P6, PT, R2, R179, PT ;  /* 0x000000b30200720c */ /* 0x000fc40003fc6270 */
[----:B------:R-:W-:Y:S01]  /*7c10*/  ISETP.GE.AND P4, PT, R2, R15, PT ;  /* 0x0000000f0200720c */ /* 0x000fe20003f86270 */
[----:B------:R-:W1:Y:S01]  /*7c20*/  SHFL.BFLY PT, R13, R6, 0x2, 0x1f ;  /* 0x0c401f00060d7f89 */ /* 0x000e6200000e0000 */
[----:B------:R-:W-:Y:S02]  /*7c30*/  FSEL R66, R66, -INF , P6 ;  /* 0xff80000042427808 */ /* 0x000fe40003000000 */
[----:B------:R-:W-:Y:S02]  /*7c40*/  ISETP.GE.AND P6, PT, R2, R5, PT ;  /* 0x000000050200720c */ /* 0x000fe40003fc6270 */
[----:B------:R-:W-:Y:S02]  /*7c50*/  FSEL R27, R27, -INF , P3 ;  /* 0xff8000001b1b7808 */ /* 0x000fe40001800000 */
[----:B------:R-:W-:Y:S02]  /*7c60*/  FSEL R22, R26, -INF , P6 ;  /* 0xff8000001a167808 */ /* 0x000fe40003000000 */
[----:B------:R-:W-:-:S02]  /*7c70*/  ISETP.GE.AND P2, PT, R2, R17, PT ;  /* 0x000000110200720c */ /* 0x000fc40003f46270 */
[----:B------:R-:W-:Y:S02]  /*7c80*/  FMNMX R12, R22, R11, !PT ;  /* 0x0000000b160c7209 */ /* 0x000fe40007800000 */
[----:B------:R-:W-:Y:S02]  /*7c90*/  FSEL R30, R30, -INF , P4 ;  /* 0xff8000001e1e7808 */ /* 0x000fe40002000000 */
[----:B------:R-:W-:Y:S02]  /*7ca0*/  FMNMX R15, R27, R12, !PT ;  /* 0x0000000c1b0f7209 */ /* 0x000fe40007800000 */
[----:B------:R-:W-:Y:S02]  /*7cb0*/  FSEL R31, R31, -INF , P2 ;  /* 0xff8000001f1f7808 */ /* 0x000fe40001000000 */
[----:B------:R-:W-:Y:S02]  /*7cc0*/  FMNMX R12, R30, R15, !PT ;  /* 0x0000000f1e0c7209 */ /* 0x000fe40007800000 */
[----:B------:R-:W-:-:S02]  /*7cd0*/  ISETP.GE.AND P3, PT, R2, R23, PT ;  /* 0x000000170200720c */ /* 0x000fc40003f66270 */
[----:B------:R-:W-:Y:S02]  /*7ce0*/  FMNMX R17, R31, R12, !PT ;  /* 0x0000000c1f117209 */ /* 0x000fe40007800000 */
[----:B-1----:R-:W-:Y:S02]  /*7cf0*/  FMNMX R6, R6, R13, !PT ;  /* 0x0000000d06067209 */ /* 0x002fe40007800000 */
[----:B------:R-:W-:Y:S02]  /*7d00*/  FMNMX R12, R34, R17, !PT ;  /* 0x00000011220c7209 */ /* 0x000fe40007800000 */
[----:B------:R-:W-:Y:S02]  /*7d10*/  FSETP.NEU.AND P5, PT, R6, -INF , PT ;  /* 0xff8000000600780b */ /* 0x000fe40003fad000 */
[----:B------:R-:W-:Y:S02]  /*7d20*/  ISETP.GE.AND P2, PT, R2, R155, PT ;  /* 0x0000009b0200720c */ /* 0x000fe40003f46270 */
[----:B------:R-:W-:-:S02]  /*7d30*/  FSEL R13, R6, RZ, P5 ;  /* 0x000000ff060d7208 */ /* 0x000fc40002800000 */
[----:B------:R-:W-:Y:S02]  /*7d40*/  ISETP.GE.AND P5, PT, R2, R187, PT ;  /* 0x000000bb0200720c */ /* 0x000fe40003fa6270 */
[----:B------:R-:W-:Y:S01]  /*7d50*/  FSEL R38, R38, -INF , P3 ;  /* 0xff80000026267808 */ /* 0x000fe20001800000 */
[C---:B------:R-:W-:Y:S01]  /*7d60*/  FMUL R152, R13.reuse, UR44 ;  /* 0x0000002c0d987c20 */ /* 0x040fe20008400000 */
[----:B------:R-:W-:Y:S01]  /*7d70*/  FSEL R74, R74, -INF , P5 ;  /* 0xff8000004a4a7808 */ /* 0x000fe20002800000 */
[----:B------:R-:W-:Y:S01]  /*7d80*/  FADD R13, -R13, R10 ;  /* 0x0000000a0d0d7221 */ /* 0x000fe20000000100 */
[C---:B------:R-:W-:Y:S01]  /*7d90*/  ISETP.GE.AND P6, PT, R2.reuse, R193, PT ;  /* 0x000000c10200720c */ /* 0x040fe20003fc6270 */
[--C-:B------:R-:W-:Y:S01]  /*7da0*/  FFMA R7, R7, UR44, -R152.reuse ;  /* 0x0000002c07077c23 */ /* 0x100fe20008000898 */
[--C-:B------:R-:W-:Y:S01]  /*7db0*/  FFMA R15, R25, UR44, -R152.reuse ;  /* 0x0000002c190f7c23 */ /* 0x100fe20008000898 */
[----:B------:R-:W-:Y:S01]  /*7dc0*/  ISETP.GE.AND P3, PT, R2, R161, PT ;  /* 0x000000a10200720c */ /* 0x000fe20003f66270 */
[--C-:B------:R-:W-:Y:S01]  /*7dd0*/  FFMA R26, R28, UR44, -R152.reuse ;  /* 0x0000002c1c1a7c23 */ /* 0x100fe20008000898 */
[----:B------:R-:W-:Y:S01]  /*7de0*/  ISETP.GE.AND P4, PT, R2, R153, PT ;  /* 0x000000990200720c */ /* 0x000fe20003f86270 */
[--C-:B------:R-:W-:Y:S01]  /*7df0*/  FFMA R17, R29, UR44, -R152.reuse ;  /* 0x0000002c1d117c23 */ /* 0x100fe20008000898 */
[----:B------:R-:W-:Y:S01]  /*7e00*/  FSETP.GEU.AND P5, PT, R7, -126, PT ;  /* 0xc2fc00000700780b */ /* 0x000fe20003fae000 */
[--C-:B------:R-:W-:Y:S01]  /*7e10*/  FFMA R28, R32, UR44, -R152.reuse ;  /* 0x0000002c201c7c23 */ /* 0x100fe20008000898 */
[----:B------:R-:W-:Y:S01]  /*7e20*/  FMNMX R19, R35, R12, !PT ;  /* 0x0000000c23137209 */ /* 0x000fe20007800000 */
[--C-:B------:R-:W-:Y:S01]  /*7e30*/  FFMA R23, R37, UR44, -R152.reuse ;  /* 0x0000002c25177c23 */ /* 0x100fe20008000898 */
[----:B------:R-:W-:Y:S01]  /*7e40*/  FSEL R42, R42, -INF , P2 ;  /* 0xff8000002a2a7808 */ /* 0x000fe20001000000 */
[--C-:B------:R-:W-:Y:S01]  /*7e50*/  FFMA R32, R40, UR44, -R152.reuse ;  /* 0x0000002c28207c23 */ /* 0x100fe20008000898 */
[C---:B------:R-:W-:Y:S01]  /*7e60*/  ISETP.GE.AND P2, PT, R2.reuse, R165, PT ;  /* 0x000000a50200720c */ /* 0x040fe20003f46270 */
[--C-:B------:R-:W-:Y:S01]  /*7e70*/  FFMA R21, R41, UR44, -R152.reuse ;  /* 0x0000002c29157c23 */ /* 0x100fe20008000898 */
[----:B------:R-:W-:Y:S01]  /*7e80*/  FSEL R79, R79, -INF , P6 ;  /* 0xff8000004f4f7808 */ /* 0x000fe20003000000 */
[--C-:B------:R-:W-:Y:S01]  /*7e90*/  FFMA R37, R45, UR44, -R152.reuse ;  /* 0x0000002c2d257c23 */ /* 0x100fe20008000898 */
[----:B------:R-:W-:Y:S01]  /*7ea0*/  FSEL R47, R47, -INF , P3 ;  /* 0xff8000002f2f7808 */ /* 0x000fe20001800000 */
[--C-:B------:R-:W-:Y:S01]  /*7eb0*/  FFMA R45, R53, UR44, -R152.reuse ;  /* 0x0000002c352d7c23 */ /* 0x100fe20008000898 */
[----:B------:R-:W-:Y:S01]  /*7ec0*/  FSETP.GEU.AND P6, PT, R15, -126, PT ;  /* 0xc2fc00000f00780b */ /* 0x000fe20003fce000 */
[----:B------:R-:W-:Y:S01]  /*7ed0*/  @!P5 FMUL R7, R7, 0.5 ;  /* 0x3f0000000707d820 */ /* 0x000fe20000400000 */
[----:B------:R-:W-:Y:S01]  /*7ee0*/  FSEL R39, R39, -INF , P4 ;  /* 0xff80000027277808 */ /* 0x000fe20002000000 */
[--C-:B------:R-:W-:Y:S01]  /*7ef0*/  FFMA R41, R49, UR44, -R152.reuse ;  /* 0x0000002c31297c23 */ /* 0x100fe20008000898 */
[----:B------:R-:W-:Y:S01]  /*7f00*/  ISETP.GE.AND P3, PT, R2, R171, PT ;  /* 0x000000ab0200720c */ /* 0x000fe20003f66270 */
[----:B------:R-:W1:Y:S01]  /*7f10*/  MUFU.EX2 R24, R7 ;  /* 0x0000000700187308 */ /* 0x000e620000000800 */
[----:B------:R-:W-:Y:S01]  /*7f20*/  FMNMX R12, R38, R19, !PT ;  /* 0x00000013260c7209 */ /* 0x000fe20007800000 */
[--C-:B------:R-:W-:Y:S01]  /*7f30*/  FFMA R49, R56, UR44, -R152.reuse ;  /* 0x0000002c38317c23 */ /* 0x100fe20008000898 */
[----:B------:R-:W-:Y:S01]  /*7f40*/  ISETP.GE.AND P4, PT, R2, R163, PT ;  /* 0x000000a30200720c */ /* 0x000fe20003f86270 */
[--C-:B------:R-:W-:Y:S01]  /*7f50*/  FFMA R40, R57, UR44, -R152.reuse ;  /* 0x0000002c39287c23 */ /* 0x100fe20008000898 */
[----:B------:R-:W-:Y:S01]  /*7f60*/  FSEL R51, R51, -INF , P2 ;  /* 0xff80000033337808 */ /* 0x000fe20001000000 */
[--C-:B------:R-:W-:Y:S01]  /*7f70*/  FFMA R57, R64, UR44, -R152.reuse ;  /* 0x0000002c40397c23 */ /* 0x100fe20008000898 */
[----:B------:R-:W-:Y:S01]  /*7f80*/  ISETP.GE.AND P2, PT, R2, R175, PT ;  /* 0x000000af0200720c */ /* 0x000fe20003f46270 */
[----:B------:R-:W-:Y:S01]  /*7f90*/  @!P6 FMUL R15, R15, 0.5 ;  /* 0x3f0000000f0fe820 */ /* 0x000fe20000400000 */
[----:B------:R-:W-:Y:S01]  /*7fa0*/  FSEL R58, R58, -INF , P3 ;  /* 0xff8000003a3a7808 */ /* 0x000fe20001800000 */
[--C-:B------:R-:W-:Y:S01]  /*7fb0*/  FFMA R53, R60, UR44, -R152.reuse ;  /* 0x0000002c3c357c23 */ /* 0x100fe20008000898 */
[----:B------:R-:W-:Y:S01]  /*7fc0*/  FMNMX R19, R39, R12, !PT ;  /* 0x0000000c27137209 */ /* 0x000fe20007800000 */
[----:B------:R-:W-:Y:S01]  /*7fd0*/  FFMA R85, R85, UR44, -R152 ;  /* 0x0000002c55557c23 */ /* 0x000fe20008000898 */
[----:B------:R-:W-:Y:S01]  /*7fe0*/  ISETP.GE.AND P3, PT, R2, R181, PT ;  /* 0x000000b50200720c */ /* 0x000fe20003f66270 */
[----:B------:R-:W2:Y:S01]  /*7ff0*/  MUFU.EX2 R15, R15 ;  /* 0x0000000f000f7308 */ /* 0x000ea20000000800 */
[----:B------:R-:W-:Y:S01]  /*8000*/  FSEL R50, R50, -INF , P4 ;  /* 0xff80000032327808 */ /* 0x000fe20002000000 */
[----:B------:R-:W-:Y:S01]  /*8010*/  FMUL R13, R13, UR44 ;  /* 0x0000002c0d0d7c20 */ /* 0x000fe20008400000 */
[----:B------:R-:W-:Y:S01]  /*8020*/  ISETP.GE.AND P4, PT, R2, R173, PT ;  /* 0x000000ad0200720c */ /* 0x000fe20003f86270 */
[----:B-1----:R-:W-:Y:S01]  /*8030*/  @!P5 FMUL R24, R24, R24 ;  /* 0x000000181818d220 */ /* 0x002fe20000400000 */
[----:B------:R-:W-:-:S02]  /*8040*/  FSEL R62, R62, -INF , P2 ;  /* 0xff8000003e3e7808 */ /* 0x000fc40001000000 */
[----:B------:R-:W-:Y:S02]  /*8050*/  ISETP.GE.AND P2, PT, R2, R185, PT ;  /* 0x000000b90200720c */ /* 0x000fe40003f46270 */
[----:B------:R-:W-:Y:S01]  /*8060*/  FMNMX R12, R42, R19, !PT ;  /* 0x000000132a0c7209 */ /* 0x000fe20007800000 */
[----:B------:R-:W-:Y:S01]  /*8070*/  FFMA R19, R33, UR44, -R152 ;  /* 0x0000002c21137c23 */ /* 0x000fe20008000898 */
[----:B------:R-:W-:Y:S02]  /*8080*/  FSEL R67, R67, -INF , P3 ;  /* 0xff80000043437808 */ /* 0x000fe40001800000 */
[C---:B------:R-:W-:Y:S02]  /*8090*/  ISETP.GE.AND P3, PT, R2.reuse, R189, PT ;  /* 0x000000bd0200720c */ /* 0x040fe40003f66270 */
[----:B------:R-:W-:Y:S02]  /*80a0*/  FSEL R59, R59, -INF , P4 ;  /* 0xff8000003b3b7808 */ /* 0x000fe40002000000 */
[----:B------:R-:W-:Y:S01]  /*80b0*/  ISETP.GE.AND P4, PT, R2, R183, PT ;  /* 0x000000b70200720c */ /* 0x000fe20003f86270 */
[----:B--2---:R-:W-:Y:S01]  /*80c0*/  @!P6 FMUL R15, R15, R15 ;  /* 0x0000000f0f0fe220 */ /* 0x004fe20000400000 */
[----:B------:R-:W-:-:S02]  /*80d0*/  FSEL R71, R71, -INF , P2 ;  /* 0xff80000047477808 */ /* 0x000fc40001000000 */
[C---:B------:R-:W-:Y:S02]  /*80e0*/  ISETP.GE.AND P2, PT, R2.reuse, R195, PT ;  /* 0x000000c30200720c */ /* 0x040fe40003f46270 */
[----:B------:R-:W-:Y:S02]  /*80f0*/  FSEL R75, R75, -INF , P3 ;  /* 0xff8000004b4b7808 */ /* 0x000fe40001800000 */
[----:B------:R-:W-:Y:S02]  /*8100*/  FSETP.GEU.AND P5, PT, R19, -126, PT ;  /* 0xc2fc00001300780b */ /* 0x000fe40003fae000 */
[----:B------:R-:W-:Y:S02]  /*8110*/  ISETP.GE.AND P3, PT, R2, R197, PT ;  /* 0x000000c50200720c */ /* 0x000fe40003f66270 */
[----:B------:R-:W-:Y:S02]  /*8120*/  FSEL R70, R70, -INF , P4 ;  /* 0xff80000046467808 */ /* 0x000fe40002000000 */
[----:B------:R-:W-:-:S02]  /*8130*/  ISETP.GE.AND P4, PT, R2, R191, PT ;  /* 0x000000bf0200720c */ /* 0x000fc40003f86270 */
[----:B------:R-:W-:Y:S02]  /*8140*/  FSEL R82, R82, -INF , P2 ;  /* 0xff80000052527808 */ /* 0x000fe40001000000 */
[----:B------:R-:W-:Y:S02]  /*8150*/  FSETP.GEU.AND P2, PT, R26, -126, PT ;  /* 0xc2fc00001a00780b */ /* 0x000fe40003f4e000 */
[----:B------:R-:W-:Y:S01]  /*8160*/  FSEL R83, R83, -INF , P3 ;  /* 0xff80000053537808 */ /* 0x000fe20001800000 */
[----:B------:R-:W-:Y:S01]  /*8170*/  @!P5 FMUL R19, R19, 0.5 ;  /* 0x3f0000001313d820 */ /* 0x000fe20000400000 */
[----:B------:R-:W-:Y:S02]  /*8180*/  FSETP.GEU.AND P3, PT, R17, -126, PT ;  /* 0xc2fc00001100780b */ /* 0x000fe40003f6e000 */
[----:B------:R-:W-:Y:S02]  /*8190*/  FSEL R78, R78, -INF , P4 ;  /* 0xff8000004e4e7808 */ /* 0x000fe40002000000 */
[----:B------:R-:W-:Y:S01]  /*81a0*/  FMNMX R7, R43, R12, !PT ;  /* 0x0000000c2b077209 */ /* 0x000fe20007800000 */
[--C-:B------:R-:W-:Y:S01]  /*81b0*/  FFMA R12, R36, UR44, -R152.reuse ;  /* 0x0000002c240c7c23 */ /* 0x100fe20008000898 */
[----:B------:R-:W-:Y:S01]  /*81c0*/  ISETP.GE.AND P4, PT, R2, R199, PT ;  /* 0x000000c70200720c */ /* 0x000fe20003f86270 */
[----:B------:R-:W1:Y:S01]  /*81d0*/  MUFU.EX2 R19, R19 ;  /* 0x0000001300137308 */ /* 0x000e620000000800 */
[----:B------:R-:W-:Y:S01]  /*81e0*/  FMNMX R14, R46, R7, !PT ;  /* 0x000000072e0e7209 */ /* 0x000fe20007800000 */
[----:B------:R-:W-:Y:S01]  /*81f0*/  @!P2 FMUL R26, R26, 0.5 ;  /* 0x3f0000001a1aa820 */ /* 0x000fe20000400000 */
[----:B------:R-:W-:Y:S01]  /*8200*/  FSEL R86, R86, -INF , P4 ;  /* 0xff80000056567808 */ /* 0x000fe20002000000 */
[--C-:B------:R-:W-:Y:S01]  /*8210*/  FFMA R36, R48, UR44, -R152.reuse ;  /* 0x0000002c30247c23 */ /* 0x100fe20008000898 */
[----:B------:R-:W-:Y:S01]  /*8220*/  ISETP.GE.AND P4, PT, R2, R201, PT ;  /* 0x000000c90200720c */ /* 0x000fe20003f86270 */
[----:B------:R-:W-:Y:S01]  /*8230*/  @!P3 FMUL R17, R17, 0.5 ;  /* 0x3f0000001111b820 */ /* 0x000fe20000400000 */
[----:B------:R-:W-:Y:S01]  /*8240*/  FMNMX R7, R47, R14, !PT ;  /* 0x0000000e2f077209 */ /* 0x000fe20007800000 */
[----:B------:R-:W2:Y:S01]  /*8250*/  MUFU.EX2 R26, R26 ;  /* 0x0000001a001a7308 */ /* 0x000ea20000000800 */
[----:B------:R-:W-:Y:S01]  /*8260*/  FSEL R87, R87, -INF , P4 ;  /* 0xff80000057577808 */ /* 0x000fe20002000000 */
[--C-:B------:R-:W-:Y:S01]  /*8270*/  FFMA R48, R73, UR44, -R152.reuse ;  /* 0x0000002c49307c23 */ /* 0x100fe20008000898 */
[----:B------:R-:W-:Y:S01]  /*8280*/  FSETP.GEU.AND P4, PT, R28, -126, PT ;  /* 0xc2fc00001c00780b */ /* 0x000fe20003f8e000 */
[----:B------:R-:W-:Y:S01]  /*8290*/  FFMA R73, R80, UR44, -R152 ;  /* 0x0000002c50497c23 */ /* 0x000fe20008000898 */
[----:B------:R-:W-:-:S02]  /*82a0*/  FMNMX R14, R50, R7, !PT ;  /* 0x00000007320e7209 */ /* 0x000fc40007800000 */
[----:B------:R-:W-:Y:S01]  /*82b0*/  FSETP.GEU.AND P6, PT, R12, -126, PT ;  /* 0xc2fc00000c00780b */ /* 0x000fe20003fce000 */
[----:B------:R-:W3:Y:S01]  /*82c0*/  MUFU.EX2 R17, R17 ;  /* 0x0000001100117308 */ /* 0x000ee20000000800 */
[----:B------:R-:W-:Y:S01]  /*82d0*/  FMNMX R7, R51, R14, !PT ;  /* 0x0000000e33077209 */ /* 0x000fe20007800000 */
[----:B-1----:R-:W-:-:S03]  /*82e0*/  @!P5 FMUL R19, R19, R19 ;  /* 0x000000131313d220 */ /* 0x002fc60000400000 */
[----:B------:R-:W-:-:S03]  /*82f0*/  FMNMX R14, R54, R7, !PT ;  /* 0x00000007360e7209 */ /* 0x000fc60007800000 */
[----:B------:R-:W-:Y:S01]  /*8300*/  @!P4 FMUL R28, R28, 0.5 ;  /* 0x3f0000001c1cc820 */ /* 0x000fe20000400000 */
[----:B------:R-:W-:Y:S01]  /*8310*/  FMNMX R7, R55, R14, !PT ;  /* 0x0000000e37077209 */ /* 0x000fe20007800000 */
[--C-:B------:R-:W-:Y:S01]  /*8320*/  FFMA R14, R44, UR44, -R152.reuse ;  /* 0x0000002c2c0e7c23 */ /* 0x100fe20008000898 */
[----:B--2---:R-:W-:Y:S01]  /*8330*/  @!P2 FMUL R26, R26, R26 ;  /* 0x0000001a1a1aa220 */ /* 0x004fe20000400000 */
[----:B------:R-:W-:Y:S01]  /*8340*/  @!P6 FMUL R12, R12, 0.5 ;  /* 0x3f0000000c0ce820 */ /* 0x000fe20000400000 */
[----:B------:R-:W-:Y:S01]  /*8350*/  FSETP.GEU.AND P2, PT, R23, -126, PT ;  /* 0xc2fc00001700780b */ /* 0x000fe20003f4e000 */
[----:B------:R-:W1:Y:S01]  /*8360*/  MUFU.EX2 R28, R28 ;  /* 0x0000001c001c7308 */ /* 0x000e620000000800 */
[----:B------:R-:W-:Y:S01]  /*8370*/  FSETP.GEU.AND P5, PT, R14, -126, PT ;  /* 0xc2fc00000e00780b */ /* 0x000fe20003fae000 */
[--C-:B------:R-:W-:Y:S01]  /*8380*/  FFMA R44, R65, UR44, -R152.reuse ;  /* 0x0000002c412c7c23 */ /* 0x100fe20008000898 */
[----:B---3--:R-:W-:Y:S01]  /*8390*/  @!P3 FMUL R17, R17, R17 ;  /* 0x000000111111b220 */ /* 0x008fe20000400000 */
[----:B------:R-:W-:Y:S01]  /*83a0*/  FSETP.GEU.AND P3, PT, R32, -126, PT ;  /* 0xc2fc00002000780b */ /* 0x000fe20003f6e000 */
[----:B------:R-:W-:Y:S01]  /*83b0*/  FFMA R65, R72, UR44, -R152 ;  /* 0x0000002c48417c23 */ /* 0x000fe20008000898 */
[----:B------:R-:W-:-:S02]  /*83c0*/  FMNMX R16, R58, R7, !PT ;  /* 0x000000073a107209 */ /* 0x000fc40007800000 */
[----:B------:R-:W2:Y:S02]  /*83d0*/  MUFU.EX2 R12, R12 ;  /* 0x0000000c000c7308 */ /* 0x000ea40000000800 */
[----:B------:R-:W-:Y:S02]  /*83e0*/  FMNMX R7, R59, R16, !PT ;  /* 0x000000103b077209 */ /* 0x000fe40007800000 */
[----:B------:R-:W-:Y:S02]  /*83f0*/  @!P2 FMUL R23, R23, 0.5 ;  /* 0x3f0000001717a820 */ /* 0x000fe40000400000 */
[----:B------:R-:W-:Y:S01]  /*8400*/  @!P5 FMUL R14, R14, 0.5 ;  /* 0x3f0000000e0ed820 */ /* 0x000fe20000400000 */
[----:B------:R-:W-:Y:S01]  /*8410*/  FMNMX R16, R62, R7, !PT ;  /* 0x000000073e107209 */ /* 0x000fe20007800000 */
[----:B-1----:R-:W-:Y:S01]  /*8420*/  @!P4 FMUL R28, R28, R28 ;  /* 0x0000001c1c1cc220 */ /* 0x002fe20000400000 */
[----:B------:R-:W-:Y:S01]  /*8430*/  FSETP.GEU.AND P4, PT, R21, -126, PT ;  /* 0xc2fc00001500780b */ /* 0x000fe20003f8e000 */
[----:B------:R-:W-:-:S02]  /*8440*/  @!P3 FMUL R32, R32, 0.5 ;  /* 0x3f0000002020b820 */ /* 0x000fc40000400000 */
[----:B------:R-:W1:Y:S01]  /*8450*/  MUFU.EX2 R14, R14 ;  /* 0x0000000e000e7308 */ /* 0x000e620000000800 */
[----:B------:R-:W-:Y:S01]  /*8460*/  FMNMX R7, R63, R16, !PT ;  /* 0x000000103f077209 */ /* 0x000fe20007800000 */
[----:B--2---:R-:W-:Y:S01]  /*8470*/  @!P6 FMUL R12, R12, R12 ;  /* 0x0000000c0c0ce220 */ /* 0x004fe20000400000 */
[----:B------:R-:W-:-:S05]  /*8480*/  FSETP.GEU.AND P6, PT, R37, -126, PT ;  /* 0xc2fc00002500780b */ /* 0x000fca0003fce000 */
[----:B------:R-:W2:Y:S01]  /*8490*/  MUFU.EX2 R23, R23 ;  /* 0x0000001700177308 */ /* 0x000ea20000000800 */
[----:B------:R-:W-:Y:S01]  /*84a0*/  FMNMX R16, R66, R7, !PT ;  /* 0x0000000742107209 */ /* 0x000fe20007800000 */
[----:B------:R-:W-:-:S03]  /*84b0*/  @!P4 FMUL R21, R21, 0.5 ;  /* 0x3f0000001515c820 */ /* 0x000fc60000400000 */
[----:B------:R-:W-:Y:S01]  /*84c0*/  FMNMX R7, R67, R16, !PT ;  /* 0x0000001043077209 */ /* 0x000fe20007800000 */
[----:B------:R-:W-:Y:S02]  /*84d0*/  FFMA R16, R52, UR44, -R152 ;  /* 0x0000002c34107c23 */ /* 0x000fe40008000898 */
[----:B------:R-:W3:Y:S01]  /*84e0*/  MUFU.EX2 R32, R32 ;  /* 0x0000002000207308 */ /* 0x000ee20000000800 */
[----:B-1----:R-:W-:Y:S01]  /*84f0*/  @!P5 FMUL R14, R14, R14 ;  /* 0x0000000e0e0ed220 */ /* 0x002fe20000400000 */
[----:B------:R-:W-:Y:S01]  /*8500*/  FSETP.GEU.AND P5, PT, R45, -126, PT ;  /* 0xc2fc00002d00780b */ /* 0x000fe20003fae000 */
[----:B------:R-:W-:Y:S01]  /*8510*/  @!P6 FMUL R37, R37, 0.5 ;  /* 0x3f0000002525e820 */ /* 0x000fe20000400000 */
[----:B------:R-:W-:-:S04]  /*8520*/  FMNMX R18, R70, R7, !PT ;  /* 0x0000000746127209 */ /* 0x000fc80007800000 */
        /* <DEDUP_REMOVED lines=21> */
[----:B------:R-:W-:Y:S01]  /*8680*/  FMNMX R7, R79, R18, !PT ;  /* 0x000000124f077209 */ /* 0x000fe20007800000 */
[----:B---3--:R-:W-:Y:S01]  /*8690*/  @!P5 FMUL R45, R45, R45 ;  /* 0x0000002d2d2dd220 */ /* 0x008fe20000400000 */
[----:B------:R-:W-:Y:S02]  /*86a0*/  FSETP.GEU.AND P5, PT, R57, -126, PT ;  /* 0xc2fc00003900780b */ /* 0x000fe40003fae000 */
[----:B------:R-:W-:Y:S02]  /*86b0*/  FMNMX R18, R82, R7, !PT ;  /* 0x0000000752127209 */ /* 0x000fe40007800000 */
[----:B------:R-:W-:Y:S01]  /*86c0*/  @!P6 FMUL R49, R49, 0.5 ;  /* 0x3f0000003131e820 */ /* 0x000fe20000400000 */
[----:B------:R-:W3:Y:S01]  /*86d0*/  MUFU.EX2 R16, R16 ;  /* 0x0000001000107308 */ /* 0x000ee20000000800 */
[----:B------:R-:W-:Y:S01]  /*86e0*/  FMNMX R7, R83, R18, !PT ;  /* 0x0000001253077209 */ /* 0x000fe20007800000 */
[----:B-1----:R-:W-:Y:S01]  /*86f0*/  @!P2 FMUL R36, R36, R36 ;  /* 0x000000242424a220 */ /* 0x002fe20000400000 */
[----:B------:R-:W-:Y:S01]  /*8700*/  FSETP.GEU.AND P2, PT, R40, -126, PT ;  /* 0xc2fc00002800780b */ /* 0x000fe20003f4e000 */
[--C-:B------:R-:W-:Y:S01]  /*8710*/  FFMA R18, R61, UR44, -R152.reuse ;  /* 0x0000002c3d127c23 */ /* 0x100fe20008000898 */
[----:B------:R-:W-:Y:S01]  /*8720*/  FMNMX R20, R86, R7, !PT ;  /* 0x0000000756147209 */ /* 0x000fe20007800000 */
[----:B------:R-:W-:-:S02]  /*8730*/  FFMA R61, R68, UR44, -R152 ;  /* 0x0000002c443d7c23 */ /* 0x000fc40008000898 */
[----:B------:R-:W1:Y:S01]  /*8740*/  MUFU.EX2 R49, R49 ;  /* 0x0000003100317308 */ /* 0x000e620000000800 */
[----:B--2---:R-:W-:Y:S01]  /*8750*/  @!P3 FMUL R41, R41, R41 ;  /* 0x000000292929b220 */ /* 0x004fe20000400000 */
[----:B------:R-:W-:Y:S01]  /*8760*/  FSETP.GEU.AND P3, PT, R53, -126, PT ;  /* 0xc2fc00003500780b */ /* 0x000fe20003f6e000 */
[----:B------:R-:W-:Y:S01]  /*8770*/  @!P5 FMUL R57, R57, 0.5 ;  /* 0x3f0000003939d820 */ /* 0x000fe20000400000 */
[----:B------:R-:W-:Y:S01]  /*8780*/  FMNMX R7, R87, R20, !PT ;  /* 0x0000001457077209 */ /* 0x000fe20007800000 */
[--C-:B------:R-:W-:Y:S01]  /*8790*/  FFMA R20, R69, UR44, -R152.reuse ;  /* 0x0000002c45147c23 */ /* 0x100fe20008000898 */
[----:B------:R-:W-:Y:S02]  /*87a0*/  FFMA R69, R76, UR44, -R152 ;  /* 0x0000002c4c457c23 */ /* 0x000fe40008000898 */
[----:B------:R-:W-:Y:S01]  /*87b0*/  @!P2 FMUL R40, R40, 0.5 ;  /* 0x3f0000002828a820 */ /* 0x000fe20000400000 */
[----:B------:R-:W2:Y:S01]  /*87c0*/  SHFL.BFLY PT, R52, R7, 0x1, 0x1f ;  /* 0x0c201f0007347f89 */ /* 0x000ea200000e0000 */
[----:B---3--:R-:W-:Y:S01]  /*87d0*/  @!P4 FMUL R16, R16, R16 ;  /* 0x000000101010c220 */ /* 0x008fe20000400000 */
[----:B------:R-:W-:Y:S01]  /*87e0*/  FSETP.GEU.AND P4, PT, R18, -126, PT ;  /* 0xc2fc00001200780b */ /* 0x000fe20003f8e000 */
[----:B------:R-:W3:Y:S03]  /*87f0*/  MUFU.EX2 R57, R57 ;  /* 0x0000003900397308 */ /* 0x000ee60000000800 */
[----:B------:R-:W-:Y:S01]  /*8800*/  @!P3 FMUL R53, R53, 0.5 ;  /* 0x3f0000003535b820 */ /* 0x000fe20000400000 */
[----:B-1----:R-:W-:Y:S01]  /*8810*/  @!P6 FMUL R49, R49, R49 ;  /* 0x000000313131e220 */ /* 0x002fe20000400000 */
[----:B------:R-:W-:-:S03]  /*8820*/  FSETP.GEU.AND P6, PT, R44, -126, PT ;  /* 0xc2fc00002c00780b */ /* 0x000fc60003fce000 */
[----:B------:R-:W1:Y:S04]  /*8830*/  MUFU.EX2 R40, R40 ;  /* 0x0000002800287308 */ /* 0x000e680000000800 */
[----:B------:R-:W-:-:S04]  /*8840*/  @!P4 FMUL R18, R18, 0.5 ;  /* 0x3f0000001212c820 */ /* 0x000fc80000400000 */
[----:B------:R-:W4:Y:S01]  /*8850*/  MUFU.EX2 R53, R53 ;  /* 0x0000003500357308 */ /* 0x000f220000000800 */
[----:B---3--:R-:W-:Y:S01]  /*8860*/  @!P5 FMUL R57, R57, R57 ;  /* 0x000000393939d220 */ /* 0x008fe20000400000 */
[----:B------:R-:W-:Y:S01]  /*8870*/  FSETP.GEU.AND P5, PT, R48, -126, PT ;  /* 0xc2fc00003000780b */ /* 0x000fe20003fae000 */
[----:B------:R-:W-:Y:S01]  /*8880*/  @!P6 FMUL R44, R44, 0.5 ;  /* 0x3f0000002c2ce820 */ /* 0x000fe20000400000 */
[----:B--2---:R-:W-:Y:S01]  /*8890*/  FMNMX R7, R7, R52, !PT ;  /* 0x0000003407077209 */ /* 0x004fe20007800000 */
[--C-:B------:R-:W-:Y:S01]  /*88a0*/  FFMA R52, R77, UR44, -R152.reuse ;  /* 0x0000002c4d347c23 */ /* 0x100fe20008000898 */
[----:B------:R-:W-:Y:S02]  /*88b0*/  FFMA R77, R84, UR44, -R152 ;  /* 0x0000002c544d7c23 */ /* 0x000fe40008000898 */
[----:B------:R-:W2:Y:S01]  /*88c0*/  MUFU.EX2 R18, R18 ;  /* 0x0000001200127308 */ /* 0x000ea20000000800 */
[----:B-1----:R-:W-:Y:S01]  /*88d0*/  @!P2 FMUL R40, R40, R40 ;  /* 0x000000282828a220 */ /* 0x002fe20000400000 */
[----:B------:R-:W-:Y:S01]  /*88e0*/  FSETP.GEU.AND P2, PT, R61, -126, PT ;  /* 0xc2fc00003d00780b */ /* 0x000fe20003f4e000 */
[----:B------:R-:W1:Y:S04]  /*88f0*/  SHFL.BFLY PT, R56, R7, 0x2, 0x1f ;  /* 0x0c401f0007387f89 */ /* 0x000e6800000e0000 */
[----:B------:R-:W-:Y:S01]  /*8900*/  @!P5 FMUL R48, R48, 0.5 ;  /* 0x3f0000003030d820 */ /* 0x000fe20000400000 */
[----:B------:R-:W3:Y:S01]  /*8910*/  MUFU.EX2 R44, R44 ;  /* 0x0000002c002c7308 */ /* 0x000ee20000000800 */
[----:B----4-:R-:W-:Y:S01]  /*8920*/  @!P3 FMUL R53, R53, R53 ;  /* 0x000000353535b220 */ /* 0x010fe20000400000 */
[----:B------:R-:W-:-:S05]  /*8930*/  FSETP.GEU.AND P3, PT, R20, -126, PT ;  /* 0xc2fc00001400780b */ /* 0x000fca0003f6e000 */
[----:B------:R-:W-:Y:S01]  /*8940*/  @!P2 FMUL R61, R61, 0.5 ;  /* 0x3f0000003d3da820 */ /* 0x000fe20000400000 */
[----:B------:R-:W4:Y:S01]  /*8950*/  MUFU.EX2 R48, R48 ;  /* 0x0000003000307308 */ /* 0x000f220000000800 */
[----:B--2---:R-:W-:Y:S01]  /*8960*/  @!P4 FMUL R18, R18, R18 ;  /* 0x000000121212c220 */ /* 0x004fe20000400000 */
[----:B------:R-:W-:-:S05]  /*8970*/  FSETP.GEU.AND P4, PT, R65, -126, PT ;  /* 0xc2fc00004100780b */ /* 0x000fca0003f8e000 */
[----:B------:R-:W-:Y:S01]  /*8980*/  @!P3 FMUL R20, R20, 0.5 ;  /* 0x3f0000001414b820 */ /* 0x000fe20000400000 */
[----:B------:R-:W2:Y:S01]  /*8990*/  MUFU.EX2 R61, R61 ;  /* 0x0000003d003d7308 */ /* 0x000ea20000000800 */
[----:B---3--:R-:W-:Y:S01]  /*89a0*/  @!P6 FMUL R44, R44, R44 ;  /* 0x0000002c2c2ce220 */ /* 0x008fe20000400000 */
[----:B------:R-:W-:Y:S02]  /*89b0*/  FSETP.GEU.AND P6, PT, R69, -126, PT ;  /* 0xc2fc00004500780b */ /* 0x000fe40003fce000 */
[----:B-1----:R-:W-:Y:S01]  /*89c0*/  FMNMX R7, R7, R56, !PT ;  /* 0x0000003807077209 */ /* 0x002fe20007800000 */
[----:B------:R-:W-:Y:S02]  /*89d0*/  FFMA R56, R81, UR44, -R152 ;  /* 0x0000002c51387c23 */ /* 0x000fe40008000898 */
[----:B------:R-:W-:Y:S01]  /*89e0*/  @!P4 FMUL R65, R65, 0.5 ;  /* 0x3f0000004141c820 */ /* 0x000fe20000400000 */
[----:B------:R-:W1:Y:S01]  /*89f0*/  MUFU.EX2 R20, R20 ;  /* 0x0000001400147308 */ /* 0x000e620000000800 */
[----:B----4-:R-:W-:Y:S01]  /*8a00*/  @!P5 FMUL R48, R48, R48 ;  /* 0x000000303030d220 */ /* 0x010fe20000400000 */
        /* <DEDUP_REMOVED lines=12> */
[----:B------:R-:W-:-:S04]  /*8ad0*/  FSETP.NEU.AND P4, PT, R7, -INF , PT ;  /* 0xff8000000700780b */ /* 0x000fc80003f8d000 */
[----:B------:R-:W-:Y:S01]  /*8ae0*/  FSEL R72, R7, RZ, P4 ;  /* 0x000000ff07487208 */ /* 0x000fe20002000000 */
[----:B------:R-:W-:Y:S01]  /*8af0*/  @!P3 FMUL R73, R73, 0.5 ;  /* 0x3f0000004949b820 */ /* 0x000fe20000400000 */
[----:B------:R-:W3:Y:S01]  /*8b00*/  MUFU.EX2 R52, R52 ;  /* 0x0000003400347308 */ /* 0x000ee20000000800 */
[----:B--2---:R-:W-:Y:S01]  /*8b10*/  @!P6 FMUL R69, R69, R69 ;  /* 0x000000454545e220 */ /* 0x004fe20000400000 */
[----:B------:R-:W-:Y:S01]  /*8b20*/  FSETP.GEU.AND P6, PT, R85, -126, PT ;  /* 0xc2fc00005500780b */ /* 0x000fe20003fce000 */
[C---:B------:R-:W-:Y:S01]  /*8b30*/  FMUL R76, R72.reuse, UR44 ;  /* 0x0000002c484c7c20 */ /* 0x040fe20008400000 */
[----:B------:R-:W-:Y:S01]  /*8b40*/  FSETP.GEU.AND P4, PT, R77, -126, PT ;  /* 0xc2fc00004d00780b */ /* 0x000fe20003f8e000 */
[----:B------:R-:W-:Y:S01]  /*8b50*/  FADD R84, -R72, R11 ;  /* 0x0000000b48547221 */ /* 0x000fe20000000100 */
[----:B------:R-:W-:Y:S01]  /*8b60*/  FADD R11, R24, R49 ;  /* 0x00000031180b7221 */ /* 0x000fe20000000000 */
[--C-:B------:R-:W-:Y:S01]  /*8b70*/  FFMA R60, R27, UR44, -R76.reuse ;  /* 0x0000002c1b3c7c23 */ /* 0x100fe2000800084c */
[----:B------:R-:W2:Y:S01]  /*8b80*/  MUFU.EX2 R73, R73 ;  /* 0x0000004900497308 */ /* 0x000ea20000000800 */
[--C-:B------:R-:W-:Y:S01]  /*8b90*/  FFMA R27, R30, UR44, -R76.reuse ;  /* 0x0000002c1e1b7c23 */ /* 0x100fe2000800084c */
[--C-:B------:R-:W-:Y:S01]  /*8ba0*/  FFMA R25, R22, UR44, -R76.reuse ;  /* 0x0000002c16197c23 */ /* 0x100fe2000800084c */
[----:B-1----:R-:W-:Y:S01]  /*8bb0*/  @!P5 FMUL R56, R56, R56 ;  /* 0x000000383838d220 */ /* 0x002fe20000400000 */
[--C-:B------:R-:W-:Y:S01]  /*8bc0*/  FFMA R29, R34, UR44, -R76.reuse ;  /* 0x0000002c221d7c23 */ /* 0x100fe2000800084c */
[--C-:B------:R-:W-:Y:S01]  /*8bd0*/  FFMA R31, R31, UR44, -R76.reuse ;  /* 0x0000002c1f1f7c23 */ /* 0x100fe2000800084c */
[----:B------:R-:W-:Y:S01]  /*8be0*/  FSETP.GEU.AND P5, PT, R27, -126, PT ;  /* 0xc2fc00001b00780b */ /* 0x000fe20003fae000 */
[----:B------:R-:W-:Y:S01]  /*8bf0*/  @!P6 FMUL R85, R85, 0.5 ;  /* 0x3f0000005555e820 */ /* 0x000fe20000400000 */
[--C-:B------:R-:W-:Y:S01]  /*8c00*/  FFMA R39, R39, UR44, -R76.reuse ;  /* 0x0000002c27277c23 */ /* 0x100fe2000800084c */
[----:B---3--:R-:W-:Y:S01]  /*8c10*/  @!P2 FMUL R52, R52, R52 ;  /* 0x000000343434a220 */ /* 0x008fe20000400000 */
[----:B------:R-:W-:Y:S01]  /*8c20*/  FSETP.GEU.AND P2, PT, R25, -126, PT ;  /* 0xc2fc00001900780b */ /* 0x000fe20003f4e000 */
[----:B------:R-:W1:Y:S01]  /*8c30*/  MUFU.EX2 R22, R85 ;  /* 0x0000005500167308 */ /* 0x000e620000000800 */
[----:B------:R-:W-:Y:S01]  /*8c40*/  @!P4 FMUL R77, R77, 0.5 ;  /* 0x3f0000004d4dc820 */ /* 0x000fe20000400000 */
[--C-:B------:R-:W-:Y:S01]  /*8c50*/  FFMA R35, R35, UR44, -R76.reuse ;  /* 0x0000002c23237c23 */ /* 0x100fe2000800084c */
[--C-:B------:R-:W-:Y:S01]  /*8c60*/  FFMA R30, R38, UR44, -R76.reuse ;  /* 0x0000002c261e7c23 */ /* 0x100fe2000800084c */
[--C-:B------:R-:W-:Y:S01]  /*8c70*/  FFMA R43, R43, UR44, -R76.reuse ;  /* 0x0000002c2b2b7c23 */ /* 0x100fe2000800084c */
[--C-:B------:R-:W-:Y:S01]  /*8c80*/  FFMA R33, R42, UR44, -R76.reuse ;  /* 0x0000002c2a217c23 */ /* 0x100fe2000800084c */
[----:B--2---:R-:W-:Y:S01]  /*8c90*/  @!P3 FMUL R73, R73, R73 ;  /* 0x000000494949b220 */ /* 0x004fe20000400000 */
[----:B------:R-:W-:Y:S01]  /*8ca0*/  FSETP.GEU.AND P3, PT, R60, -126, PT ;  /* 0xc2fc00003c00780b */ /* 0x000fe20003f6e000 */
[----:B------:R-:W-:Y:S01]  /*8cb0*/  @!P5 FMUL R27, R27, 0.5 ;  /* 0x3f0000001b1bd820 */ /* 0x000fe20000400000 */
[----:B------:R-:W2:Y:S01]  /*8cc0*/  MUFU.EX2 R77, R77 ;  /* 0x0000004d004d7308 */ /* 0x000ea20000000800 */
[--C-:B------:R-:W-:Y:S01]  /*8cd0*/  FFMA R47, R47, UR44, -R76.reuse ;  /* 0x0000002c2f2f7c23 */ /* 0x100fe2000800084c */
[--C-:B------:R-:W-:Y:S01]  /*8ce0*/  FFMA R51, R51, UR44, -R76.reuse ;  /* 0x0000002c33337c23 */ /* 0x100fe2000800084c */
[----:B------:R-:W-:Y:S01]  /*8cf0*/  @!P2 FMUL R25, R25, 0.5 ;  /* 0x3f0000001919a820 */ /* 0x000fe20000400000 */
[--C-:B------:R-:W-:Y:S01]  /*8d00*/  FFMA R55, R55, UR44, -R76.reuse ;  /* 0x0000002c37377c23 */ /* 0x100fe2000800084c */
[--C-:B------:R-:W-:Y:S01]  /*8d10*/  FFMA R64, R62, UR44, -R76.reuse ;  /* 0x0000002c3e407c23 */ /* 0x100fe2000800084c */
[--C-:B------:R-:W-:Y:S01]  /*8d20*/  FFMA R68, R70, UR44, -R76.reuse ;  /* 0x0000002c46447c23 */ /* 0x100fe2000800084c */
[--C-:B------:R-:W-:Y:S01]  /*8d30*/  FFMA R66, R66, UR44, -R76.reuse ;  /* 0x0000002c42427c23 */ /* 0x100fe2000800084c */
[----:B-1----:R-:W-:Y:S01]  /*8d40*/  @!P6 FMUL R22, R22, R22 ;  /* 0x000000161616e220 */ /* 0x002fe20000400000 */
[----:B------:R-:W1:Y:S01]  /*8d50*/  MUFU.EX2 R27, R27 ;  /* 0x0000001b001b7308 */ /* 0x000e620000000800 */
[----:B------:R-:W-:Y:S01]  /*8d60*/  FSETP.GEU.AND P6, PT, R29, -126, PT ;  /* 0xc2fc00001d00780b */ /* 0x000fe20003fce000 */
        /* <DEDUP_REMOVED lines=9> */
[--C-:B------:R-:W-:Y:S01]  /*8e00*/  FFMA R87, R87, UR44, -R76.reuse ;  /* 0x0000002c57577c23 */ /* 0x100fe2000800084c */
[----:B------:R-:W-:Y:S01]  /*8e10*/  FFMA R80, R79, UR44, -R76 ;  /* 0x0000002c4f507c23 */ /* 0x000fe2000800084c */
[----:B------:R-:W-:Y:S01]  /*8e20*/  FADD R72, R21, R48 ;  /* 0x0000003015487221 */ /* 0x000fe20000000000 */
[----:B------:R-:W-:Y:S01]  /*8e30*/  @!P6 FMUL R29, R29, 0.5 ;  /* 0x3f0000001d1de820 */ /* 0x000fe20000400000 */
[----:B------:R-:W-:Y:S01]  /*8e40*/  FADD R74, R41, R56 ;  /* 0x00000038294a7221 */ /* 0x000fe20000000000 */
[----:B------:R-:W2:Y:S01]  /*8e50*/  MUFU.EX2 R60, R60 ;  /* 0x0000003c003c7308 */ /* 0x000ea20000000800 */
[----:B-1----:R-:W-:Y:S01]  /*8e60*/  @!P5 FMUL R27, R27, R27 ;  /* 0x0000001b1b1bd220 */ /* 0x002fe20000400000 */
[----:B------:R-:W-:Y:S01]  /*8e70*/  FSETP.GEU.AND P5, PT, R39, -126, PT ;  /* 0xc2fc00002700780b */ /* 0x000fe20003fae000 */
[----:B------:R-:W-:Y:S01]  /*8e80*/  FMUL R84, R84, UR44 ;  /* 0x0000002c54547c20 */ /* 0x000fe20008400000 */
[----:B------:R-:W-:-:S02]  /*8e90*/  F2FP.F16.F32.PACK_AB R24, R15, R24 ;  /* 0x000000180f18723e */ /* 0x000fc400000000ff */
[----:B------:R-:W-:Y:S01]  /*8ea0*/  F2FP.F16.F32.PACK_AB R48, R48, R65 ;  /* 0x000000413030723e */ /* 0x000fe200000000ff */
        /* <DEDUP_REMOVED lines=13> */
[----:B------:R1:W5:Y:S01]  /*8f80*/  MUFU.EX2 R38, R35 ;  /* 0x0000002300267308 */ /* 0x0003620000000800 */
[----:B--2---:R-:W-:Y:S01]  /*8f90*/  FFMA R39, R50, UR44, -R76 ;  /* 0x0000002c32277c23 */ /* 0x004fe2000800084c */
[----:B---3--:R-:W-:Y:S01]  /*8fa0*/  @!P4 FMUL R34, R34, R34 ;  /* 0x000000222222c220 */ /* 0x008fe20000400000 */
[----:B------:R-:W-:-:S04]  /*8fb0*/  FSETP.GEU.AND P4, PT, R33, -126, PT ;  /* 0xc2fc00002100780b */ /* 0x000fc80003f8e000 */
[----:B------:R-:W-:Y:S01]  /*8fc0*/  @!P6 FMUL R43, R43, 0.5 ;  /* 0x3f0000002b2be820 */ /* 0x000fe20000400000 */
[----:B------:R2:W3:Y:S01]  /*8fd0*/  MUFU.EX2 R31, R30 ;  /* 0x0000001e001f7308 */ /* 0x0004e20000000800 */
[----:B-1----:R-:W-:Y:S01]  /*8fe0*/  FFMA R35, R46, UR44, -R76 ;  /* 0x0000002c2e237c23 */ /* 0x002fe2000800084c */
[----:B----4-:R-:W-:Y:S01]  /*8ff0*/  @!P5 FMUL R42, R42, R42 ;  /* 0x0000002a2a2ad220 */ /* 0x010fe20000400000 */
[----:B------:R-:W-:-:S05]  /*9000*/  FSETP.GEU.AND P5, PT, R39, -126, PT ;  /* 0xc2fc00002700780b */ /* 0x000fca0003fae000 */
[----:B------:R1:W4:Y:S01]  /*9010*/  MUFU.EX2 R46, R43 ;  /* 0x0000002b002e7308 */ /* 0x0003220000000800 */
[----:B-----5:R-:W-:Y:S01]  /*9020*/  @!P2 FMUL R38, R38, R38 ;  /* 0x000000262626a220 */ /* 0x020fe20000400000 */
[----:B------:R-:W-:Y:S01]  /*9030*/  FSETP.GEU.AND P2, PT, R35, -126, PT ;  /* 0xc2fc00002300780b */ /* 0x000fe20003f4e000 */
[----:B------:R-:W-:Y:S01]  /*9040*/  @!P4 FMUL R33, R33, 0.5 ;  /* 0x3f0000002121c820 */ /* 0x000fe20000400000 */
[----:B--2---:R-:W-:-:S04]  /*9050*/  FFMA R30, R58, UR44, -R76 ;  /* 0x0000002c3a1e7c23 */ /* 0x004fc8000800084c */
[----:B------:R-:W-:Y:S01]  /*9060*/  @!P5 FMUL R39, R39, 0.5 ;  /* 0x3f0000002727d820 */ /* 0x000fe20000400000 */
[----:B---3--:R-:W-:Y:S01]  /*9070*/  @!P3 FMUL R31, R31, R31 ;  /* 0x0000001f1f1fb220 */ /* 0x008fe20000400000 */
[----:B------:R-:W-:Y:S01]  /*9080*/  FSETP.GEU.AND P3, PT, R47, -126, PT ;  /* 0xc2fc00002f00780b */ /* 0x000fe20003f6e000 */
[----:B-1----:R-:W-:Y:S01]  /*9090*/  FFMA R43, R54, UR44, -R76 ;  /* 0x0000002c362b7c23 */ /* 0x002fe2000800084c */
[----:B------:R-:W1:Y:S03]  /*90a0*/  MUFU.EX2 R33, R33 ;  /* 0x0000002100217308 */ /* 0x000e660000000800 */
[----:B------:R-:W-:Y:S01]  /*90b0*/  @!P2 FMUL R35, R35, 0.5 ;  /* 0x3f0000002323a820 */ /* 0x000fe20000400000 */
[----:B----4-:R-:W-:Y:S01]  /*90c0*/  @!P6 FMUL R46, R46, R46 ;  /* 0x0000002e2e2ee220 */ /* 0x010fe20000400000 */
[----:B------:R-:W-:-:S03]  /*90d0*/  FSETP.GEU.AND P6, PT, R43, -126, PT ;  /* 0xc2fc00002b00780b */ /* 0x000fc60003fce000 */
[----:B------:R-:W2:Y:S03]  /*90e0*/  MUFU.EX2 R39, R39 ;  /* 0x0000002700277308 */ /* 0x000ea60000000800 */
[----:B------:R-:W-:-:S05]  /*90f0*/  @!P3 FMUL R47, R47, 0.5 ;  /* 0x3f0000002f2fb820 */ /* 0x000fca0000400000 */
[----:B------:R-:W3:Y:S01]  /*9100*/  MUFU.EX2 R35, R35 ;  /* 0x0000002300237308 */ /* 0x000ee20000000800 */
[----:B-1----:R-:W-:Y:S01]  /*9110*/  @!P4 FMUL R33, R33, R33 ;  /* 0x000000212121c220 */ /* 0x002fe20000400000 */
[----:B------:R-:W-:Y:S01]  /*9120*/  FSETP.GEU.AND P4, PT, R51, -126, PT ;  /* 0xc2fc00003300780b */ /* 0x000fe20003f8e000 */
[----:B------:R-:W-:-:S05]  /*9130*/  @!P6 FMUL R43, R43, 0.5 ;  /* 0x3f0000002b2be820 */ /* 0x000fca0000400000 */
[----:B------:R1:W4:Y:S01]  /*9140*/  MUFU.EX2 R50, R47 ;  /* 0x0000002f00327308 */ /* 0x0003220000000800 */
[----:B--2---:R-:W-:-:S06]  /*9150*/  @!P5 FMUL R39, R39, R39 ;  /* 0x000000272727d220 */ /* 0x004fcc0000400000 */
[----:B------:R-:W-:Y:S01]  /*9160*/  @!P4 FMUL R51, R51, 0.5 ;  /* 0x3f0000003333c820 */ /* 0x000fe20000400000 */
[----:B------:R-:W2:Y:S01]  /*9170*/  MUFU.EX2 R43, R43 ;  /* 0x0000002b002b7308 */ /* 0x000ea20000000800 */
[--C-:B-1----:R-:W-:Y:S01]  /*9180*/  FFMA R47, R59, UR44, -R76.reuse ;  /* 0x0000002c3b2f7c23 */ /* 0x102fe2000800084c */
[----:B---3--:R-:W-:Y:S01]  /*9190*/  @!P2 FMUL R35, R35, R35 ;  /* 0x000000232323a220 */ /* 0x008fe20000400000 */
[----:B------:R-:W-:Y:S01]  /*91a0*/  FSETP.GEU.AND P2, PT, R55, -126, PT ;  /* 0xc2fc00003700780b */ /* 0x000fe20003f4e000 */
[----:B------:R-:W-:Y:S01]  /*91b0*/  FFMA R59, R71, UR44, -R76 ;  /* 0x0000002c473b7c23 */ /* 0x000fe2000800084c */
[----:B------:R-:W-:Y:S01]  /*91c0*/  FADD R71, R36, R73 ;  /* 0x0000004924477221 */ /* 0x000fe20000000000 */
[----:B------:R-:W-:Y:S02]  /*91d0*/  FSETP.GEU.AND P5, PT, R47, -126, PT ;  /* 0xc2fc00002f00780b */ /* 0x000fe40003fae000 */
[----:B------:R1:W3:Y:S01]  /*91e0*/  MUFU.EX2 R54, R51 ;  /* 0x0000003300367308 */ /* 0x0002e20000000800 */
[----:B----4-:R-:W-:Y:S01]  /*91f0*/  @!P3 FMUL R50, R50, R50 ;  /* 0x000000323232b220 */ /* 0x010fe20000400000 */
[----:B------:R-:W-:-:S02]  /*9200*/  FSETP.GEU.AND P3, PT, R30, -126, PT ;  /* 0xc2fc00001e00780b */ /* 0x000fc40003f6e000 */
[----:B------:R-:W-:-:S04]  /*9210*/  F2FP.F16.F32.PACK_AB R36, R41, R36 ;  /* 0x000000242924723e */ /* 0x000fc800000000ff */
[----:B------:R-:W-:Y:S01]  /*9220*/  @!P2 FMUL R55, R55, 0.5 ;  /* 0x3f0000003737a820 */ /* 0x000fe20000400000 */
[--C-:B-1----:R-:W-:Y:S01]  /*9230*/  FFMA R51, R63, UR44, -R76.reuse ;  /* 0x0000002c3f337c23 */ /* 0x102fe2000800084c */
[----:B--2---:R-:W-:Y:S01]  /*9240*/  @!P6 FMUL R43, R43, R43 ;  /* 0x0000002b2b2be220 */ /* 0x004fe20000400000 */
[----:B------:R-:W-:Y:S01]  /*9250*/  @!P5 FMUL R47, R47, 0.5 ;  /* 0x3f0000002f2fd820 */ /* 0x000fe20000400000 */
[----:B------:R1:W2:Y:S01]  /*9260*/  MUFU.EX2 R58, R55 ;  /* 0x00000037003a7308 */ /* 0x0002a20000000800 */
[----:B------:R-:W-:Y:S01]  /*9270*/  FFMA R63, R75, UR44, -R76 ;  /* 0x0000002c4b3f7c23 */ /* 0x000fe2000800084c */
[----:B------:R-:W-:Y:S01]  /*9280*/  FSETP.GEU.AND P6, PT, R51, -126, PT ;  /* 0xc2fc00003300780b */ /* 0x000fe20003fce000 */
[----:B------:R-:W-:Y:S01]  /*9290*/  @!P3 FMUL R30, R30, 0.5 ;  /* 0x3f0000001e1eb820 */ /* 0x000fe20000400000 */
[----:B---3--:R-:W-:Y:S01]  /*92a0*/  @!P4 FMUL R54, R54, R54 ;  /* 0x000000363636c220 */ /* 0x008fe20000400000 */
[----:B------:R-:W-:-:S03]  /*92b0*/  FSETP.GEU.AND P4, PT, R64, -126, PT ;  /* 0xc2fc00004000780b */ /* 0x000fc60003f8e000 */
[----:B------:R-:W3:Y:S01]  /*92c0*/  MUFU.EX2 R47, R47 ;  /* 0x0000002f002f7308 */ /* 0x000ee20000000800 */
[----:B-1----:R-:W-:Y:S01]  /*92d0*/  FFMA R55, R67, UR44, -R76 ;  /* 0x0000002c43377c23 */ /* 0x002fe2000800084c */
[----:B------:R-:W-:Y:S01]  /*92e0*/  FADD R67, R19, R44 ;  /* 0x0000002c13437221 */ /* 0x000fe20000000000 */
[----:B------:R-:W-:-:S04]  /*92f0*/  F2FP.F16.F32.PACK_AB R44, R44, R57 ;  /* 0x000000392c2c723e */ /* 0x000fc800000000ff */
[----:B------:R-:W-:Y:S01]  /*9300*/  @!P6 FMUL R51, R51, 0.5 ;  /* 0x3f0000003333e820 */ /* 0x000fe20000400000 */
[----:B------:R1:W4:Y:S01]  /*9310*/  MUFU.EX2 R62, R30 ;  /* 0x0000001e003e7308 */ /* 0x0003220000000800 */
[----:B--2---:R-:W-:Y:S01]  /*9320*/  @!P2 FMUL R58, R58, R58 ;  /* 0x0000003a3a3aa220 */ /* 0x004fe20000400000 */
[----:B------:R-:W-:Y:S01]  /*9330*/  FSETP.GEU.AND P2, PT, R66, -126, PT ;  /* 0xc2fc00004200780b */ /* 0x000fe20003f4e000 */
[----:B------:R-:W-:-:S05]  /*9340*/  @!P4 FMUL R64, R64, 0.5 ;  /* 0x3f0000004040c820 */ /* 0x000fca0000400000 */
[----:B------:R-:W2:Y:S01]  /*9350*/  MUFU.EX2 R51, R51 ;  /* 0x0000003300337308 */ /* 0x000ea20000000800 */
[----:B---3--:R-:W-:Y:S01]  /*9360*/  @!P5 FMUL R47, R47, R47 ;  /* 0x0000002f2f2fd220 */ /* 0x008fe20000400000 */
[----:B------:R-:W-:Y:S01]  /*9370*/  FSETP.GEU.AND P5, PT, R68, -126, PT ;  /* 0xc2fc00004400780b */ /* 0x000fe20003fae000 */
[----:B-1----:R-:W-:Y:S01]  /*9380*/  FADD R30, R32, R65 ;  /* 0x00000041201e7221 */ /* 0x002fe20000000000 */
[----:B------:R-:W-:-:S03]  /*9390*/  F2FP.F16.F32.PACK_AB R32, R21, R32 ;  /* 0x000000201520723e */ /* 0x000fc600000000ff */
[----:B------:R-:W-:Y:S01]  /*93a0*/  @!P2 FMUL R66, R66, 0.5 ;  /* 0x3f0000004242a820 */ /* 0x000fe20000400000 */
[----:B------:R-:W1:Y:S01]  /*93b0*/  MUFU.EX2 R64, R64 ;  /* 0x0000004000407308 */ /* 0x000e620000000800 */
[----:B----4-:R-:W-:Y:S01]  /*93c0*/  @!P3 FMUL R62, R62, R62 ;  /* 0x0000003e3e3eb220 */ /* 0x010fe20000400000 */
[----:B------:R-:W-:Y:S01]  /*93d0*/  FSETP.GEU.AND P3, PT, R55, -126, PT ;  /* 0xc2fc00003700780b */ /* 0x000fe20003f6e000 */
[----:B------:R-:W-:Y:S01]  /*93e0*/  FADD R75, R11, R30 ;  /* 0x0000001e0b4b7221 */ /* 0x000fe20000000000 */
[----:B------:R-:W-:Y:S01]  /*93f0*/  FADD R30, R28, R57 ;  /* 0x000000391c1e7221 */ /* 0x000fe20000000000 */
[----:B------:R-:W-:Y:S01]  /*9400*/  FADD R11, R15, R40 ;  /* 0x000000280f0b7221 */ /* 0x000fe20000000000 */
[----:B------:R-:W-:Y:S01]  /*9410*/  F2FP.F16.F32.PACK_AB R40, R40, R49 ;  /* 0x000000312828723e */ /* 0x000fe200000000ff */
[----:B------:R-:W-:Y:S01]  /*9420*/  @!P5 FMUL R68, R68, 0.5 ;  /* 0x3f0000004444d820 */ /* 0x000fe20000400000 */
[----:B------:R-:W3:Y:S01]  /*9430*/  MUFU.EX2 R66, R66 ;  /* 0x0000004200427308 */ /* 0x000ee20000000800 */
[----:B--2---:R-:W-:Y:S01]  /*9440*/  @!P6 FMUL R51, R51, R51 ;  /* 0x000000333333e220 */ /* 0x004fe20000400000 */
[----:B------:R-:W-:Y:S01]  /*9450*/  FSETP.GEU.AND P6, PT, R70, -126, PT ;  /* 0xc2fc00004600780b */ /* 0x000fe20003fce000 */
[----:B------:R-:W-:Y:S01]  /*9460*/  FADD R76, R30, R71 ;  /* 0x000000471e4c7221 */ /* 0x000fe20000000000 */
[----:B------:R-:W-:Y:S01]  /*9470*/  FADD R71, R11, R72 ;  /* 0x000000480b477221 */ /* 0x000fe20000000000 */
[----:B------:R-:W-:Y:S01]  /*9480*/  FADD R11, R26, R53 ;  /* 0x000000351a0b7221 */ /* 0x000fe20000000000 */
[----:B------:R-:W-:Y:S01]  /*9490*/  FADD R72, R14, R69 ;  /* 0x000000450e487221 */ /* 0x000fe20000000000 */
[----:B------:R-:W-:Y:S01]  /*94a0*/  @!P3 FMUL R55, R55, 0.5 ;  /* 0x3f0000003737b820 */ /* 0x000fe20000400000 */
[----:B------:R-:W2:Y:S01]  /*94b0*/  MUFU.EX2 R68, R68 ;  /* 0x0000004400447308 */ /* 0x000ea20000000800 */
[----:B-1----:R-:W-:Y:S01]  /*94c0*/  @!P4 FMUL R64, R64, R64 ;  /* 0x000000404040c220 */ /* 0x002fe20000400000 */
[----:B------:R-:W-:Y:S01]  /*94d0*/  FSETP.GEU.AND P4, PT, R59, -126, PT ;  /* 0xc2fc00003b00780b */ /* 0x000fe20003f8e000 */
[----:B------:R-:W-:Y:S01]  /*94e0*/  FADD R30, R12, R61 ;  /* 0x0000003d0c1e7221 */ /* 0x000fe20000000000 */
[----:B------:R-:W-:Y:S01]  /*94f0*/  FADD R75, R75, R76 ;  /* 0x0000004c4b4b7221 */ /* 0x000fe20000000000 */
[----:B------:R-:W-:-:S02]  /*9500*/  F2FP.F16.F32.PACK_AB R41, R47, R62 ;  /* 0x0000003e2f29723e */ /* 0x000fc400000000ff */
[----:B------:R-:W-:Y:S01]  /*9510*/  @!P6 FMUL R70, R70, 0.5 ;  /* 0x3f0000004646e820 */ /* 0x000fe20000400000 */
[----:B------:R-:W1:Y:S01]  /*9520*/  MUFU.EX2 R55, R55 ;  /* 0x0000003700377308 */ /* 0x000e620000000800 */
[----:B---3--:R-:W-:Y:S01]  /*9530*/  @!P2 FMUL R66, R66, R66 ;  /* 0x000000424242a220 */ /* 0x008fe20000400000 */
[----:B------:R-:W-:Y:S02]  /*9540*/  FSETP.GEU.AND P2, PT, R63, -126, PT ;  /* 0xc2fc00003f00780b */ /* 0x000fe40003f4e000 */
[----:B------:R-:W-:Y:S02]  /*9550*/  F2FP.F16.F32.PACK_AB R26, R17, R26 ;  /* 0x0000001a111a723e */ /* 0x000fe400000000ff */
[----:B------:R-:W-:Y:S01]  /*9560*/  F2FP.F16.F32.PACK_AB R28, R19, R28 ;  /* 0x0000001c131c723e */ /* 0x000fe200000000ff */
        /* <DEDUP_REMOVED lines=11> */
[----:B------:R-:W-:-:S03]  /*9620*/  FSETP.GEU.AND P6, PT, R83, -126, PT ;  /* 0xc2fc00005300780b */ /* 0x000fc60003fce000 */
[----:B------:R-:W-:Y:S01]  /*9630*/  FADD R85, R33, R70 ;  /* 0x0000004621557221 */ /* 0x000fe20000000000 */
[----:B------:R-:W-:Y:S01]  /*9640*/  F2FP.F16.F32.PACK_AB R33, R46, R33 ;  /* 0x000000212e21723e */ /* 0x000fe200000000ff */
[----:B------:R-:W-:Y:S01]  /*9650*/  @!P3 FMUL R78, R78, 0.5 ;  /* 0x3f0000004e4eb820 */ /* 0x000fe20000400000 */
[----:B------:R-:W3:Y:S01]  /*9660*/  MUFU.EX2 R82, R82 ;  /* 0x0000005200527308 */ /* 0x000ee20000000800 */
[----:B--2---:R-:W-:Y:S01]  /*9670*/  @!P4 FMUL R59, R59, R59 ;  /* 0x0000003b3b3bc220 */ /* 0x004fe20000400000 */
[----:B------:R-:W-:-:S05]  /*9680*/  FSETP.GEU.AND P4, PT, R84, -126, PT ;  /* 0xc2fc00005400780b */ /* 0x000fca0003f8e000 */
[----:B------:R-:W-:Y:S01]  /*9690*/  @!P6 FMUL R83, R83, 0.5 ;  /* 0x3f0000005353e820 */ /* 0x000fe20000400000 */
[----:B------:R2:W4:Y:S01]  /*96a0*/  MUFU.EX2 R10, R78 ;  /* 0x0000004e000a7308 */ /* 0x0005220000000800 */
[----:B-1----:R-:W-:Y:S01]  /*96b0*/  @!P2 FMUL R63, R63, R63 ;  /* 0x0000003f3f3fa220 */ /* 0x002fe20000400000 */
[----:B------:R-:W-:-:S03]  /*96c0*/  FSETP.GEU.AND P2, PT, R80, -126, PT ;  /* 0xc2fc00005000780b */ /* 0x000fc60003f4e000 */
[----:B------:R-:W-:Y:S01]  /*96d0*/  FADD R152, R46, R63 ;  /* 0x0000003f2e987221 */ /* 0x000fe20000000000 */
[----:B------:R-:W-:Y:S01]  /*96e0*/  F2FP.F16.F32.PACK_AB R46, R20, R61 ;  /* 0x0000003d142e723e */ /* 0x000fe200000000ff */
[----:B------:R-:W-:Y:S01]  /*96f0*/  @!P4 FMUL R84, R84, 0.5 ;  /* 0x3f0000005454c820 */ /* 0x000fe20000400000 */
[----:B------:R-:W1:Y:S01]  /*9700*/  MUFU.EX2 R83, R83 ;  /* 0x0000005300537308 */ /* 0x000e620000000800 */
[----:B---3--:R-:W-:Y:S01]  /*9710*/  @!P5 FMUL R82, R82, R82 ;  /* 0x000000525252d220 */ /* 0x008fe20000400000 */
[----:B------:R-:W-:Y:S01]  /*9720*/  FSETP.GEU.AND P5, PT, R87, -126, PT ;  /* 0xc2fc00005700780b */ /* 0x000fe20003fae000 */
[----:B--2---:R-:W-:Y:S01]  /*9730*/  FADD R78, R67, R74 ;  /* 0x0000004a434e7221 */ /* 0x004fe20000000000 */
[----:B------:R-:W-:Y:S01]  /*9740*/  FADD R67, R16, R77 ;  /* 0x0000004d10437221 */ /* 0x000fe20000000000 */
[----:B------:R-:W-:Y:S01]  /*9750*/  FADD R74, R11, R72 ;  /* 0x000000480b4a7221 */ /* 0x000fe20000000000 */
[----:B------:R-:W-:Y:S01]  /*9760*/  FADD R11, R17, R18 ;  /* 0x00000012110b7221 */ /* 0x000fe20000000000 */
[----:B------:R-:W-:Y:S01]  /*9770*/  @!P2 FMUL R80, R80, 0.5 ;  /* 0x3f0000005050a820 */ /* 0x000fe20000400000 */
[----:B------:R-:W-:Y:S01]  /*9780*/  FADD R79, R30, R67 ;  /* 0x000000431e4f7221 */ /* 0x000fe20000000000 */
[----:B----4-:R-:W-:Y:S01]  /*9790*/  @!P3 FMUL R10, R10, R10 ;  /* 0x0000000a0a0ab220 */ /* 0x010fe20000400000 */
[----:B------:R-:W-:Y:S01]  /*97a0*/  FSETP.GEU.AND P3, PT, R86, -126, PT ;  /* 0xc2fc00005600780b */ /* 0x000fe20003f6e000 */
[----:B------:R2:W3:Y:S01]  /*97b0*/  MUFU.EX2 R81, R80 ;  /* 0x0000005000517308 */ /* 0x0004e20000000800 */
[----:B------:R-:W-:Y:S01]  /*97c0*/  FADD R72, R37, R52 ;  /* 0x0000003425487221 */ /* 0x000fe20000000000 */
[----:B------:R-:W-:Y:S01]  /*97d0*/  FADD R30, R23, R20 ;  /* 0x00000014171e7221 */ /* 0x000fe20000000000 */
[----:B------:R-:W-:Y:S01]  /*97e0*/  FADD R67, R45, R22 ;  /* 0x000000162d437221 */ /* 0x000fe20000000000 */
[----:B------:R-:W-:Y:S01]  /*97f0*/  @!P5 FMUL R87, R87, 0.5 ;  /* 0x3f0000005757d820 */ /* 0x000fe20000400000 */
[----:B------:R-:W-:Y:S01]  /*9800*/  FADD R11, R11, R72 ;  /* 0x000000480b0b7221 */ /* 0x000fe20000000000 */
[----:B-1----:R-:W-:Y:S01]  /*9810*/  @!P6 FMUL R83, R83, R83 ;  /* 0x000000535353e220 */ /* 0x002fe20000400000 */
[----:B------:R-:W-:Y:S01]  /*9820*/  FSETP.GEU.AND P6, PT, R13, -126, PT ;  /* 0xc2fc00000d00780b */ /* 0x000fe20003fce000 */
[----:B------:R-:W-:Y:S01]  /*9830*/  FADD R72, R30, R67 ;  /* 0x000000431e487221 */ /* 0x000fe20000000000 */
[----:B------:R-:W-:Y:S01]  /*9840*/  FADD R30, R25, R62 ;  /* 0x0000003e191e7221 */ /* 0x000fe20000000000 */
[----:B------:R-:W1:Y:S01]  /*9850*/  MUFU.EX2 R87, R87 ;  /* 0x0000005700577308 */ /* 0x000e620000000800 */
[----:B--2---:R-:W-:Y:S01]  /*9860*/  FADD R80, R29, R66 ;  /* 0x000000421d507221 */ /* 0x004fe20000000000 */
[----:B------:R-:W-:Y:S01]  /*9870*/  @!P3 FMUL R86, R86, 0.5 ;  /* 0x3f0000005656b820 */ /* 0x000fe20000400000 */
[----:B------:R-:W-:Y:S01]  /*9880*/  FADD R153, R39, R82 ;  /* 0x0000005227997221 */ /* 0x000fe20000000000 */
[----:B------:R-:W-:Y:S01]  /*9890*/  FADD R67, R60, R47 ;  /* 0x0000002f3c437221 */ /* 0x000fe20000000000 */
[----:B------:R-:W-:Y:S01]  /*98a0*/  FADD R155, R30, R85 ;  /* 0x000000551e9b7221 */ /* 0x000fe20000000000 */
[----:B------:R-:W-:Y:S01]  /*98b0*/  FADD R30, R27, R64 ;  /* 0x000000401b1e7221 */ /* 0x000fe20000000000 */
[----:B------:R-:W-:Y:S01]  /*98c0*/  FADD R85, R35, R10 ;  /* 0x0000000a23557221 */ /* 0x000fe20000000000 */
[----:B------:R-:W2:Y:S01]  /*98d0*/  MUFU.EX2 R86, R86 ;  /* 0x0000005600567308 */ /* 0x000ea20000000800 */
[----:B------:R-:W-:Y:S01]  /*98e0*/  FADD R158, R80, R153 ;  /* 0x00000099509e7221 */ /* 0x000fe20000000000 */
[----:B------:R-:W-:Y:S01]  /*98f0*/  @!P6 FMUL R13, R13, 0.5 ;  /* 0x3f0000000d0de820 */ /* 0x000fe20000400000 */
[----:B------:R-:W-:Y:S01]  /*9900*/  FADD R156, R67, R152 ;  /* 0x00000098439c7221 */ /* 0x000fe20000000000 */
[----:B------:R-:W-:Y:S01]  /*9910*/  FADD R67, R38, R55 ;  /* 0x0000003726437221 */ /* 0x000fe20000000000 */
[----:B------:R-:W-:Y:S01]  /*9920*/  FADD R80, R54, R83 ;  /* 0x0000005336507221 */ /* 0x000fe20000000000 */
[----:B---3--:R-:W-:Y:S01]  /*9930*/  @!P2 FMUL R81, R81, R81 ;  /* 0x000000515151a220 */ /* 0x008fe20000400000 */
[----:B------:R-:W-:Y:S01]  /*9940*/  FADD R157, R30, R85 ;  /* 0x000000551e9d7221 */ /* 0x000fe20000000000 */
[----:B------:R-:W-:Y:S01]  /*9950*/  FADD R85, R42, R59 ;  /* 0x0000003b2a557221 */ /* 0x000fe20000000000 */
[----:B-1----:R-:W-:Y:S01]  /*9960*/  @!P5 FMUL R87, R87, R87 ;  /* 0x000000575757d220 */ /* 0x002fe20000400000 */
[----:B------:R-:W1:Y:S01]  /*9970*/  MUFU.EX2 R30, R13 ;  /* 0x0000000d001e7308 */ /* 0x000e620000000800 */
[----:B------:R-:W-:Y:S01]  /*9980*/  FADD R159, R67, R80 ;  /* 0x00000050439f7221 */ /* 0x000fe20000000000 */
[----:B------:R-:W-:Y:S01]  /*9990*/  FADD R80, R31, R68 ;  /* 0x000000441f507221 */ /* 0x000fe20000000000 */
[----:B------:R-:W-:Y:S01]  /*99a0*/  FADD R67, R34, R51 ;  /* 0x0000003322437221 */ /* 0x000fe20000000000 */
[----:B------:R-:W-:Y:S01]  /*99b0*/  FADD R152, R50, R81 ;  /* 0x0000005132987221 */ /* 0x000fe20000000000 */
[----:B------:R-:W-:Y:S01]  /*99c0*/  FADD R154, R58, R87 ;  /* 0x000000573a9a7221 */ /* 0x000fe20000000000 */
[----:B------:R-:W-:Y:S01]  /*99d0*/  FADD R71, R71, R78 ;  /* 0x0000004e47477221 */ /* 0x000fe20000000000 */
[----:B--2---:R-:W-:Y:S01]  /*99e0*/  @!P3 FMUL R86, R86, R86 ;  /* 0x000000565656b220 */ /* 0x004fe20000400000 */
[----:B------:R-:W2:Y:S01]  /*99f0*/  MUFU.EX2 R13, R84 ;  /* 0x00000054000d7308 */ /* 0x000ea20000000800 */
        /* <DEDUP_REMOVED lines=16> */
[----:B-1----:R-:W-:Y:S01]  /*9b00*/  @!P6 FMUL R30, R30, R30 ;  /* 0x0000001e1e1ee220 */ /* 0x002fe20000400000 */
[----:B------:R-:W-:Y:S01]  /*9b10*/  F2FP.F16.F32.PACK_AB R27, R34, R27 ;  /* 0x0000001b221b723e */ /* 0x000fe200000000ff */
[----:B------:R-:W-:Y:S01]  /*9b20*/  FADD R80, R80, R67 ;  /* 0x0000004350507221 */ /* 0x000fe20000000000 */
[----:B--2---:R-:W-:Y:S01]  /*9b30*/  @!P4 FMUL R13, R13, R13 ;  /* 0x0000000d0d0dc220 */ /* 0x004fe20000400000 */
[----:B------:R-:W-:Y:S01]  /*9b40*/  F2FP.F16.F32.PACK_AB R34, R37, R14 ;  /* 0x0000000e2522723e */ /* 0x000fe200000000ff */
[----:B------:R1:W2:Y:S01]  /*9b50*/  SYNCS.PHASECHK.TRANS64.TRYWAIT P2, [UR10+0x30000], R11 ;  /* 0x0300000bff0075a7 */ /* 0x0002a2000804014a */
        /* <DEDUP_REMOVED lines=83> */
[----:B------:R-:W-:Y:S01]  /*a090*/  F2FP.F16.F32.PACK_AB R54, R22, R77 ;  /* 0x0000004d1636723e */ /* 0x000fe200000000ff */
[----:B-12---:R-:W-:Y:S06]  /*a0a0*/  @!P0 BRA `(.L_x_39) ;  /* 0x0000000000048947 */ /* 0x006fec0003800000 */
[----:B------:R-:W-:Y:S01]  /*a0b0*/  BPT.TRAP 0x1 ;  /* 0x000000040000795c */ /* 0x000fe20000300000 */
.L_x_39:
[----:B------:R-:W-:Y:S05]  /*a0c0*/  @P2 BRA `(.L_x_40) ;  /* 0x0000000000082947 */ /* 0x000fea0003800000 */
[----:B------:R-:W1:Y:S02]  /*a0d0*/  SYNCS.PHASECHK.TRANS64.TRYWAIT P2, [UR10+0x30000], R11 ;  /* 0x0300000bff0075a7 */ /* 0x000e64000804014a */
[----:B-1----:R-:W-:Y:S05]  /*a0e0*/  @!P2 BRA `(.L_x_41) ;  /* 0x0000003400a4a947 */ /* 0x002fea0003800000 */
.L_x_40:
        /* <DEDUP_REMOVED lines=43> */
.L_x_42:
[----:B------:R-:W-:-:S04]  /*a3a0*/  ULEA UR10, UR39, UR38, 0x3 ;  /* 0x00000026270a7291 */ /* 0x000fc8000f8e183f */
[----:B------:R-:W-:-:S04]  /*a3b0*/  UIADD3 UR10, UR10, 0x30028, URZ ;  /* 0x000300280a0a7890 */ /* 0x000fc8000fffe03f */
[----:B------:R-:W-:-:S09]  /*a3c0*/  UPRMT UR10, URZ, 0x654, UR10 ;  /* 0x000006543f0a7896 */ /* 0x000fd2000800000a */
[----:B------:R-:W-:Y:S01]  /*a3d0*/  SYNCS.ARRIVE.TRANS64.RED.A1T0 RZ, [UR10], RZ ;  /* 0x000000ffffff79a7 */ /* 0x000fe2000810040a */
[----:B------:R-:W-:Y:S05]  /*a3e0*/  @P1 BRA `(.L_x_43) ;  /* 0x0000000000041947 */ /* 0x000fea0003800000 */
[----:B------:R-:W-:Y:S01]  /*a3f0*/  BPT.TRAP 0x1 ;  /* 0x000000040000795c */ /* 0x000fe20000300000 */
.L_x_43:
[----:B------:R-:W-:-:S04]  /*a400*/  UIADD3 UR39, UR39, 0x1, URZ ;  /* 0x0000000127277890 */ /* 0x000fc8000fffe03f */
[----:B------:R-:W-:-:S04]  /*a410*/  UISETP.NE.AND UP0, UPT, UR39, 0x5, UPT ;  /* 0x000000052700788c */ /* 0x000fc8000bf05270 */
[----:B------:R-:W-:Y:S01]  /*a420*/  USEL UR39, UR39, URZ, UP0 ;  /* 0x0000003f27277287 */ /* 0x000fe20008000000 */
[----:B------:R-:W-:Y:S11]  /*a430*/  @!P0 BRA `(.L_x_44) ;  /* 0x0000000000048947 */ /* 0x000ff60003800000 */
[----:B------:R-:W-:Y:S01]  /*a440*/  BPT.TRAP 0x1 ;  /* 0x000000040000795c */ /* 0x000fe20000300000 */
.L_x_44:
[----:B------:R-:W-:-:S04]  /*a450*/  ULEA UR10, UR39, UR38, 0x3 ;  /* 0x00000026270a7291 */ /* 0x000fc8000f8e183f */
[----:B------:R-:W-:-:S04]  /*a460*/  UIADD3 UR10, UR10, 0x30028, URZ ;  /* 0x000300280a0a7890 */ /* 0x000fc8000fffe03f */
[----:B------:R-:W-:-:S09]  /*a470*/  UPRMT UR10, URZ, 0x654, UR10 ;  /* 0x000006543f0a7896 */ /* 0x000fd2000800000a */
[----:B------:R-:W-:Y:S01]  /*a480*/  SYNCS.ARRIVE.TRANS64.RED.A1T0 RZ, [UR10], RZ ;  /* 0x000000ffffff79a7 */ /* 0x000fe2000810040a */
[----:B------:R-:W-:Y:S05]  /*a490*/  @P1 BRA `(.L_x_45) ;  /* 0x0000000000041947 */ /* 0x000fea0003800000 */
[----:B------:R-:W-:Y:S01]  /*a4a0*/  BPT.TRAP 0x1 ;  /* 0x000000040000795c */ /* 0x000fe20000300000 */
.L_x_45:
[----:B------:R-:W-:Y:S01]  /*a4b0*/  UIADD3 UR5, UR5, 0x1, URZ ;  /* 0x0000000105057890 */ /* 0x000fe2000fffe03f */
[C---:B------:R-:W-:Y:S01]  /*a4c0*/  ISETP.GT.AND P2, PT, R8.reuse, 0x1, PT ;  /* 0x000000010800780c */ /* 0x040fe20003f44270 */
[----:B------:R-:W-:Y:S01]  /*a4d0*/  UIADD3 UR39, UR39, 0x1, URZ ;  /* 0x0000000127277890 */ /* 0x000fe2000fffe03f */
[----:B------:R-:W-:Y:S01]  /*a4e0*/  VIADD R8, R8, 0xffffffff ;  /* 0xffffffff08087836 */ /* 0x000fe20000000000 */
[----:B------:R-:W-:Y:S01]  /*a4f0*/  UISETP.NE.AND UP1, UPT, UR5, 0x5, UPT ;  /* 0x000000050500788c */ /* 0x000fe2000bf25270 */
[----:B------:R-:W-:Y:S01]  /*a500*/  IADD3 R5, R5, 0x80, RZ ;  /* 0x0000008005057810 */ /* 0x000fe20007ffe0ff */
[----:B------:R-:W-:Y:S01]  /*a510*/  UISETP.NE.AND UP0, UPT, UR39, 0x5, UPT ;  /* 0x000000052700788c */ /* 0x000fe2000bf05270 */
[----:B-1----:R-:W-:Y:S01]  /*a520*/  MOV R10, R6 ;  /* 0x00000006000a7202 */ /* 0x002fe20000000f00 */
[----:B------:R-:W-:Y:S01]  /*a530*/  USEL UR10, URZ, 0x1, UP1 ;  /* 0x000000013f0a7887 */ /* 0x000fe20008800000 */
[----:B------:R-:W-:Y:S01]  /*a540*/  MOV R11, R7 ;  /* 0x00000007000b7202 */ /* 0x000fe20000000f00 */
[----:B------:R-:W-:-:S02]  /*a550*/  USEL UR39, UR39, URZ, UP0 ;  /* 0x0000003f27277287 */ /* 0x000fc40008000000 */
[----:B------:R-:W-:Y:S02]  /*a560*/  USEL UR5, UR5, URZ, UP1 ;  /* 0x0000003f05057287 */ /* 0x000fe40008800000 */
[----:B------:R-:W-:Y:S01]  /*a570*/  LOP3.LUT R9, R9, UR10, RZ, 0x3c, !PT ;  /* 0x0000000a09097c12 */ /* 0x000fe2000f8e3cff */
[----:B------:R-:W-:Y:S09]  /*a580*/  @P2 BRA `(.L_x_46) ;  /* 0xffffffc800842947 */ /* 0x000ff2000383ffff */
.L_x_35:
[----:B------:R-:W1:Y:S01]  /*a590*/  SHFL.BFLY PT, R0, R3, 0x1, 0x1f ;  /* 0x0c201f0003007f89 */ /* 0x000e6200000e0000 */
[----:B------:R-:W-:Y:S01]  /*a5a0*/  BSSY B0, `(.L_x_47) ;  /* 0x0000024000007945 */ /* 0x000fe20003800000 */
[----:B------:R-:W-:Y:S01]  /*a5b0*/  IMAD.MOV.U32 R8, RZ, RZ, 0x3f800000 ;  /* 0x3f800000ff087424 */ /* 0x000fe200078e00ff */
[----:B------:R-:W-:Y:S01]  /*a5c0*/  MOV R2, 0x3f800000 ;  /* 0x3f80000000027802 */ /* 0x000fe20000000f00 */
[----:B------:R-:W2:Y:S01]  /*a5d0*/  SHFL.BFLY PT, R5, R4, 0x1, 0x1f ;  /* 0x0c201f0004057f89 */ /* 0x000ea200000e0000 */
[----:B------:R-:W-:Y:S01]  /*a5e0*/  MOV R11, 0x7f800000 ;  /* 0x7f800000000b7802 */ /* 0x000fe20000000f00 */
[----:B-1----:R-:W-:Y:S01]  /*a5f0*/  FADD R0, R0, R3 ;  /* 0x0000000300007221 */ /* 0x002fe20000000000 */
[----:B--2---:R-:W-:-:S04]  /*a600*/  FADD R16, R5, R4 ;  /* 0x0000000405107221 */ /* 0x004fc80000000000 */
[----:B------:R-:W1:Y:S04]  /*a610*/  SHFL.BFLY PT, R9, R0, 0x2, 0x1f ;  /* 0x0c401f0000097f89 */ /* 0x000e6800000e0000 */
[----:B------:R-:W2:Y:S01]  /*a620*/  SHFL.BFLY PT, R17, R16, 0x2, 0x1f ;  /* 0x0c401f0010117f89 */ /* 0x000ea200000e0000 */
[C---:B-1----:R-:W-:Y:S01]  /*a630*/  FSETP.NE.AND P0, PT, R0.reuse, -R9, PT ;  /* 0x800000090000720b */ /* 0x042fe20003f05000 */
[----:B------:R-:W-:Y:S01]  /*a640*/  FADD R4, R0, R9 ;  /* 0x0000000900047221 */ /* 0x000fe20000000000 */
[----:B------:R-:W-:Y:S01]  /*a650*/  MOV R9, 0x7f800000 ;  /* 0x7f80000000097802 */ /* 0x000fe20000000f00 */
[----:B--2---:R-:W-:-:S10]  /*a660*/  FADD R5, R16, R17 ;  /* 0x0000001110057221 */ /* 0x004fd40000000000 */
[----:B------:R-:W-:Y:S05]  /*a670*/  @!P0 BRA `(.L_x_48) ;  /* 0x0000000000588947 */ /* 0x000fea0003800000 */
[----:B------:R-:W-:Y:S01]  /*a680*/  IADD3 R0, R4, 0x1800000, RZ ;  /* 0x0180000004007810 */ /* 0x000fe20007ffe0ff */
[----:B------:R-:W-:Y:S03]  /*a690*/  BSSY B1, `(.L_x_49) ;  /* 0x000000d000017945 */ /* 0x000fe60003800000 */
[----:B------:R-:W-:-:S04]  /*a6a0*/  LOP3.LUT R0, R0, 0x7f800000, RZ, 0xc0, !PT ;  /* 0x7f80000000007812 */ /* 0x000fc800078ec0ff */
[----:B------:R-:W-:-:S13]  /*a6b0*/  ISETP.GT.U32.AND P0, PT, R0, 0x1ffffff, PT ;  /* 0x01ffffff0000780c */ /* 0x000fda0003f04070 */
[----:B------:R-:W-:Y:S05]  /*a6c0*/  @P0 BRA `(.L_x_50) ;  /* 0x0000000000140947 */ /* 0x000fea0003800000 */
[----:B------:R-:W-:Y:S02]  /*a6d0*/  MOV R2, R4 ;  /* 0x0000000400027202 */ /* 0x000fe40000000f00 */
[----:B------:R-:W-:-:S07]  /*a6e0*/  MOV R15, 0xa700 ;  /* 0x0000a700000f7802 */ /* 0x000fce0000000f00 */
[----:B------:R-:W-:Y:S05]  /*a6f0*/  CALL.REL.NOINC `($__internal_0_$__cuda_sm20_rcp_rn_f32_slowpath) ;  /* 0x0000003000c87944 */ /* 0x000fea0003c00000 */
[----:B------:R-:W-:Y:S01]  /*a700*/  IMAD.MOV.U32 R2, RZ, RZ, R0 ;  /* 0x000000ffff027224 */ /* 0x000fe200078e0000 */
[----:B------:R-:W-:Y:S06]  /*a710*/  BRA `(.L_x_51) ;  /* 0x0000000000107947 */ /* 0x000fec0003800000 */
.L_x_50:
[----:B------:R-:W1:Y:S02]  /*a720*/  MUFU.RCP R3, R4 ;  /* 0x0000000400037308 */ /* 0x000e640000001000 */
[----:B-1----:R-:W-:-:S04]  /*a730*/  FFMA R0, R4, R3, -1 ;  /* 0xbf80000004007423 */ /* 0x002fc80000000003 */
[----:B------:R-:W-:-:S04]  /*a740*/  FADD.FTZ R0, -R0, -RZ ;  /* 0x800000ff00007221 */ /* 0x000fc80000010100 */
[----:B------:R-:W-:-:S07]  /*a750*/  FFMA R2, R3, R0, R3 ;  /* 0x0000000003027223 */ /* 0x000fce0000000003 */
.L_x_51:
[----:B------:R-:W-:Y:S05]  /*a760*/  BSYNC B1 ;  /* 0x0000000000017941 */ /* 0x000fea0003800000 */
.L_x_49:
[----:B------:R-:W-:Y:S01]  /*a770*/  FSETP.GEU.AND P0, PT, |R4|, 1.175494350822287508e-38, PT ;  /* 0x008000000400780b */ /* 0x000fe20003f0e200 */
[----:B------:R-:W-:-:S12]  /*a780*/  ULDC UR5, c[0x0][0x600] ;  /* 0x0001800000057ab9 */ /* 0x000fd80000000800 */
[----:B------:R-:W-:-:S04]  /*a790*/  @!P0 FMUL R4, R4, 16777216 ;  /* 0x4b80000004048820 */ /* 0x000fc80000400000 */
[----:B------:R-:W1:Y:S02]  /*a7a0*/  MUFU.LG2 R0, R4 ;  /* 0x0000000400007308 */ /* 0x000e640000000c00 */
[----:B-1----:R-:W-:-:S04]  /*a7b0*/  @!P0 FADD R0, R0, -24 ;  /* 0xc1c0000000008421 */ /* 0x002fc80000000000 */
[----:B------:R-:W-:-:S04]  /*a7c0*/  FMUL R11, R0, 0.69314718246459960938 ;  /* 0x3f317218000b7820 */ /* 0x000fc80000400000 */
[----:B------:R-:W-:-:S07]  /*a7d0*/  FFMA R11, R6, UR5, R11 ;  /* 0x00000005060b7c23 */ /* 0x000fce000800000b */
.L_x_48:
[----:B------:R-:W-:Y:S05]  /*a7e0*/  BSYNC B0 ;  /* 0x0000000000007941 */ /* 0x000fea0003800000 */
.L_x_47:
[----:B------:R-:W-:Y:S01]  /*a7f0*/  FSETP.NE.AND P0, PT, R16, -R17, PT ;  /* 0x800000111000720b */ /* 0x000fe20003f05000 */
[----:B------:R-:W-:Y:S01]  /*a800*/  ULDC UR5, c[0x0][0x608] ;  /* 0x0001820000057ab9 */ /* 0x000fe20000000800 */
[----:B------:R-:W-:Y:S01]  /*a810*/  BSSY B0, `(.L_x_52) ;  /* 0x0000039000007945 */ /* 0x000fe20003800000 */
[----:B------:R-:W-:-:S04]  /*a820*/  FMUL R2, R2, UR5 ;  /* 0x0000000502027c20 */ /* 0x000fc80008400000 */
        /* <DEDUP_REMOVED lines=32> */
[----:B------:R-:W-:Y:S06]  /*aa30*/  @!P0 BRA `(.L_x_53) ;  /* 0x0000000000588947 */ /* 0x000fec0003800000 */
        /* <DEDUP_REMOVED lines=8> */
[----:B------:R-:W-:Y:S01]  /*aac0*/  MOV R8, R0 ;  /* 0x0000000000087202 */ /* 0x000fe20000000f00 */
[----:B------:R-:W-:Y:S06]  /*aad0*/  BRA `(.L_x_56) ;  /* 0x0000000000107947 */ /* 0x000fec0003800000 */
.L_x_55:
[----:B------:R-:W1:Y:S02]  /*aae0*/  MUFU.RCP R8, R5 ;  /* 0x0000000500087308 */ /* 0x000e640000001000 */
[----:B-1----:R-:W-:-:S04]  /*aaf0*/  FFMA R0, R5, R8, -1 ;  /* 0xbf80000005007423 */ /* 0x002fc80000000008 */
[----:B------:R-:W-:-:S04]  /*ab00*/  FADD.FTZ R3, -R0, -RZ ;  /* 0x800000ff00037221 */ /* 0x000fc80000010100 */
[----:B------:R-:W-:-:S07]  /*ab10*/  FFMA R8, R8, R3, R8 ;  /* 0x0000000308087223 */ /* 0x000fce0000000008 */
.L_x_56:
[----:B------:R-:W-:Y:S05]  /*ab20*/  BSYNC B1 ;  /* 0x0000000000017941 */ /* 0x000fea0003800000 */
.L_x_54:
[----:B------:R-:W-:Y:S01]  /*ab30*/  FSETP.GEU.AND P0, PT, |R5|, 1.175494350822287508e-38, PT ;  /* 0x008000000500780b */ /* 0x000fe20003f0e200 */
[----:B------:R-:W-:-:S12]  /*ab40*/  ULDC UR5, c[0x0][0x600] ;  /* 0x0001800000057ab9 */ /* 0x000fd80000000800 */
[----:B------:R-:W-:-:S04]  /*ab50*/  @!P0 FMUL R5, R5, 16777216 ;  /* 0x4b80000005058820 */ /* 0x000fc80000400000 */
[----:B------:R-:W1:Y:S02]  /*ab60*/  MUFU.LG2 R0, R5 ;  /* 0x0000000500007308 */ /* 0x000e640000000c00 */
[----:B-1----:R-:W-:-:S04]  /*ab70*/  @!P0 FADD R0, R0, -24 ;  /* 0xc1c0000000008421 */ /* 0x002fc80000000000 */
[----:B------:R-:W-:-:S04]  /*ab80*/  FMUL R0, R0, 0.69314718246459960938 ;  /* 0x3f31721800007820 */ /* 0x000fc80000400000 */
[----:B------:R-:W-:-:S07]  /*ab90*/  FFMA R9, R7, UR5, R0 ;  /* 0x0000000507097c23 */ /* 0x000fce0008000000 */
.L_x_53:
[----:B------:R-:W-:Y:S05]  /*aba0*/  BSYNC B0 ;  /* 0x0000000000007941 */ /* 0x000fea0003800000 */
.L_x_52:
[----:B------:R-:W-:Y:S01]  /*abb0*/  UISETP.NE.AND UP0, UPT, UR36, 0x1, UPT ;  /* 0x000000012400788c */ /* 0x000fe2000bf05270 */
[----:B------:R-:W1:Y:S03]  /*abc0*/  S2R R2, SR_TID.X ;  /* 0x0000000000027919 */ /* 0x000e660000002100 */
[----:B------:R-:W-:-:S06]  /*abd0*/  USEL UR5, URZ, 0x1, UP0 ;  /* 0x000000013f057887 */ /* 0x000fcc0008000000 */
[----:B------:R-:W-:Y:S01]  /*abe0*/  MOV R0, UR5 ;  /* 0x0000000500007c02 */ /* 0x000fe20008000f00 */
[----:B------:R-:W-:Y:S02]  /*abf0*/  ULDC UR5, c[0x0][0x608] ;  /* 0x0001820000057ab9 */ /* 0x000fe40000000800 */
[----:B------:R-:W-:Y:S01]  /*ac00*/  FMUL R8, R8, UR5 ;  /* 0x0000000508087c20 */ /* 0x000fe20008400000 */
[----:B------:R-:W-:-:S04]  /*ac10*/  SHF.L.U32 R0, R0, 0x1f, RZ ;  /* 0x0000001f00007819 */ /* 0x000fc800000006ff */
[----:B------:R-:W2:Y:S01]  /*ac20*/  SYNCS.PHASECHK.TRANS64.TRYWAIT P0, [UR4+0x8], R0 ;  /* 0x00000800ff0075a7 */ /* 0x000ea20008000144 */
[C---:B-1----:R-:W-:Y:S02]  /*ac30*/  LOP3.LUT P1, RZ, R2.reuse, 0x3, RZ, 0xc0, !PT ;  /* 0x0000000302ff7812 */ /* 0x042fe4000782c0ff */
[----:B------:R-:W-:Y:S01]  /*ac40*/  LOP3.LUT R16, R2, 0x7f, RZ, 0xc0, !PT ;  /* 0x0000007f02107812 */ /* 0x000fe200078ec0ff */
[----:B--2---:R-:W-:Y:S10]  /*ac50*/  @!P0 BRA `(.L_x_57) ;  /* 0x0000002800e08947 */ /* 0x004ff40003800000 */
.L_x_111:
[----:B------:R-:W-:Y:S01]  /*ac60*/  ULDC.64 UR10, c[0x0][0x208] ;  /* 0x00008200000a7ab9 */ /* 0x000fe20000000a00 */
[----:B------:R-:W-:Y:S01]  /*ac70*/  BSSY B0, `(.L_x_58) ;  /* 0x0000019000007945 */ /* 0x000fe20003800000 */
[----:B------:R-:W-:-:S03]  /*ac80*/  SHF.R.U32.HI R17, RZ, 0x5, R16 ;  /* 0x00000005ff117819 */ /* 0x000fc60000011610 */
[----:B------:R-:W-:Y:S05]  /*ac90*/  @P1 BRA `(.L_x_59) ;  /* 0x0000000000581947 */ /* 0x000fea0003800000 */
[----:B------:R-:W2:Y:S01]  /*aca0*/  S2UR UR4, SR_CTAID.Y ;  /* 0x00000000000479c3 */ /* 0x000ea20000002600 */
[----:B-1----:R-:W-:Y:S01]  /*acb0*/  SHF.R.U32.HI R0, RZ, 0x2, R2 ;  /* 0x00000002ff007819 */ /* 0x002fe20000011602 */
[----:B------:R-:W-:Y:S01]  /*acc0*/  IMAD.SHL.U32 R3, R17, 0x10, RZ ;  /* 0x0000001011037824 */ /* 0x000fe200078e00ff */
[----:B------:R-:W-:Y:S02]  /*acd0*/  USHF.L.U32 UR8, UR37, 0x6, URZ ;  /* 0x0000000625087899 */ /* 0x000fe4000800063f */
[----:B------:R-:W-:Y:S01]  /*ace0*/  LOP3.LUT R0, R0, 0x7, RZ, 0xc0, !PT ;  /* 0x0000000700007812 */ /* 0x000fe200078ec0ff */
[----:B------:R-:W-:Y:S02]  /*acf0*/  ULDC.64 UR6, c[0x0][0x688] ;  /* 0x0001a20000067ab9 */ /* 0x000fe40000000a00 */
[----:B------:R-:W1:Y:S01]  /*ad00*/  S2UR UR5, SR_CTAID.Z ;  /* 0x00000000000579c3 */ /* 0x000e620000002700 */
[----:B------:R-:W-:-:S04]  /*ad10*/  LOP3.LUT R0, R3, 0xfffffff0, R0, 0xe2, !PT ;  /* 0xfffffff003007812 */ /* 0x000fc800078ee200 */
[----:B------:R-:W-:-:S04]  /*ad20*/  IADD3 R3, R0, UR8, RZ ;  /* 0x0000000800037c10 */ /* 0x000fc8000fffe0ff */
[----:B------:R-:W-:Y:S01]  /*ad30*/  IADD3 R2, R3, 0x8, RZ ;  /* 0x0000000803027810 */ /* 0x000fe20007ffe0ff */
[----:B--2---:R-:W-:-:S04]  /*ad40*/  UIMAD UR4, UR4, UR6, UR8 ;  /* 0x00000006040472a4 */ /* 0x004fc8000f8e0208 */
[----:B-1----:R-:W-:-:S03]  /*ad50*/  UIMAD UR4, UR5, UR7, UR4 ;  /* 0x00000007050472a4 */ /* 0x002fc6000f8e0204 */
[----:B------:R-:W-:Y:S02]  /*ad60*/  ULDC UR5, c[0x0][0x288] ;  /* 0x0000a20000057ab9 */ /* 0x000fe40000000800 */
[----:B------:R-:W-:Y:S02]  /*ad70*/  ISETP.GE.U32.AND P0, PT, R3, UR5, PT ;  /* 0x0000000503007c0c */ /* 0x000fe4000bf06070 */
[----:B------:R-:W-:Y:S02]  /*ad80*/  IADD3 R0, P2, R0, UR4, RZ ;  /* 0x0000000400007c10 */ /* 0x000fe4000ff5e0ff */
[----:B------:R-:W-:Y:S01]  /*ad90*/  ISETP.GE.U32.AND P1, PT, R2, UR5, PT ;  /* 0x0000000502007c0c */ /* 0x000fe2000bf26070 */
[----:B------:R-:W-:Y:S01]  /*ada0*/  ULDC.64 UR4, c[0x0][0x680] ;  /* 0x0001a00000047ab9 */ /* 0x000fe20000000a00 */
[----:B------:R-:W-:Y:S02]  /*adb0*/  IADD3.X R3, RZ, RZ, RZ, P2, !PT ;  /* 0x000000ffff037210 */ /* 0x000fe400017fe4ff */
[----:B------:R-:W-:-:S04]  /*adc0*/  LEA R2, P2, R0, UR4, 0x2 ;  /* 0x0000000400027c11 */ /* 0x000fc8000f8410ff */
[----:B------:R-:W-:-:S05]  /*add0*/  LEA.HI.X R3, R0, UR5, R3, 0x2, P2 ;  /* 0x0000000500037c11 */ /* 0x000fca00090f1403 */
[----:B------:R2:W-:Y:S04]  /*ade0*/  @!P0 STG.E desc[UR10][R2.64], R11 ;  /* 0x0000000b02008986 */ /* 0x0005e8000c10190a */
[----:B------:R2:W-:Y:S02]  /*adf0*/  @!P1 STG.E desc[UR10][R2.64+0x20], R9 ;  /* 0x0000200902009986 */ /* 0x0005e4000c10190a */
.L_x_59:
[----:B------:R-:W-:Y:S05]  /*ae00*/  BSYNC B0 ;  /* 0x0000000000007941 */ /* 0x000fea0003800000 */
.L_x_58:
[----:B------:R-:W-:Y:S01]  /*ae10*/  ULDC.64 UR4, c[0x0][0x730] ;  /* 0x0001cc0000047ab9 */ /* 0x000fe20000000a00 */
[-C--:B------:R-:W-:Y:S01]  /*ae20*/  FMUL R90, R90, R8.reuse ;  /* 0x000000085a5a7220 */ /* 0x080fe20000400000 */
[----:B------:R-:W-:Y:S01]  /*ae30*/  ISETP.NE.U32.AND P0, PT, RZ, UR4, PT ;  /* 0x00000004ff007c0c */ /* 0x000fe2000bf05070 */
[-C--:B------:R-:W-:Y:S01]  /*ae40*/  FMUL R24, R91, R8.reuse ;  /* 0x000000085b187220 */ /* 0x080fe20000400000 */
[-C--:B------:R-:W-:Y:S01]  /*ae50*/  FMUL R94, R94, R8.reuse ;  /* 0x000000085e5e7220 */ /* 0x080fe20000400000 */
[-C--:B------:R-:W-:Y:S01]  /*ae60*/  FMUL R26, R95, R8.reuse ;  /* 0x000000085f1a7220 */ /* 0x080fe20000400000 */
[----:B------:R-:W-:Y:S01]  /*ae70*/  ISETP.NE.AND.EX P0, PT, RZ, UR5, PT, P0 ;  /* 0x00000005ff007c0c */ /* 0x000fe2000bf05300 */
        /* <DEDUP_REMOVED lines=28> */
[----:B------:R-:W-:Y:S06]  /*b040*/  @P0 BRA `(.L_x_60) ;  /* 0x0000000000200947 */ /* 0x000fec0003800000 */
[----:B------:R-:W-:Y:S02]  /*b050*/  ULDC.64 UR4, c[0x0][0x728] ;  /* 0x0001ca0000047ab9 */ /* 0x000fe40000000a00 */
[----:B------:R-:W-:-:S04]  /*b060*/  ISETP.NE.U32.AND P0, PT, RZ, UR4, PT ;  /* 0x00000004ff007c0c */ /* 0x000fc8000bf05070 */
[----:B------:R-:W-:-:S13]  /*b070*/  ISETP.NE.AND.EX P0, PT, RZ, UR5, PT, P0 ;  /* 0x00000005ff007c0c */ /* 0x000fda000bf05300 */
[----:B------:R-:W-:Y:S05]  /*b080*/  @!P0 BRA `(.L_x_61) ;  /* 0x00000000000c8947 */ /* 0x000fea0003800000 */
[----:B-12---:R-:W1:Y:S02]  /*b090*/  LDC.64 R2, c[0x0][0x728] ;  /* 0x0001ca00ff027b82 */ /* 0x006e640000000a00 */
[----:B-1----:R4:W5:Y:S01]  /*b0a0*/  LDG.E R2, desc[UR10][R2.64] ;  /* 0x0000000a02027981 */ /* 0x002962000c1e1900 */
[----:B------:R-:W-:Y:S05]  /*b0b0*/  BRA `(.L_x_60) ;  /* 0x0000000000047947 */ /* 0x000fea0003800000 */
.L_x_61:
[----:B--2---:R-:W3:Y:S02]  /*b0c0*/  LDC R2, c[0x0][0x720] ;  /* 0x0001c800ff027b82 */ /* 0x004ee40000000800 */
.L_x_60:
[----:B-1----:R-:W-:Y:S02]  /*b0d0*/  MOV R0, RZ ;  /* 0x000000ff00007202 */ /* 0x002fe40000000f00 */
[----:B---3-5:R-:W-:Y:S02]  /*b0e0*/  MOV R39, R2 ;  /* 0x0000000200277202 */ /* 0x028fe40000000f00 */
[----:B------:R-:W-:-:S13]  /*b0f0*/  LOP3.LUT P0, RZ, R0, 0x1bf, RZ, 0xc0, !PT ;  /* 0x000001bf00ff7812 */ /* 0x000fda000780c0ff */
[----:B------:R-:W-:Y:S05]  /*b100*/  @!P0 BRA `(.L_x_62) ;  /* 0x0000000000408947 */ /* 0x000fea0003800000 */
[----:B------:R-:W-:Y:S01]  /*b110*/  MOV R0, 0x0 ;  /* 0x0000000000007802 */ /* 0x000fe20000000f00 */
[----:B------:R-:W-:Y:S01]  /*b120*/  ULDC.64 UR4, c[0x4][0x70] ;  /* 0x01001c0000047ab9 */ /* 0x000fe20000000a00 */
[----:B------:R-:W-:Y:S01]  /*b130*/  ULDC.64 UR6, c[0x4][0x8] ;  /* 0x0100020000067ab9 */ /* 0x000fe20000000a00 */
[----:B------:R-:W-:Y:S01]  /*b140*/  IMAD.U32 R4, RZ, RZ, UR4 ;  /* 0x00000004ff047e24 */ /* 0x000fe2000f8e00ff */
[----:B--2-4-:R1:W2:Y:S01]  /*b150*/  LDC.64 R2, c[0x4][R0] ;  /* 0x0100000000027b82 */ /* 0x0142a20000000a00 */
[----:B------:R-:W-:Y:S01]  /*b160*/  MOV R5, UR5 ;  /* 0x0000000500057c02 */ /* 0x000fe20008000f00 */
[----:B------:R-:W-:Y:S01]  /*b170*/  ULDC.64 UR4, c[0x4][0x78] ;  /* 0x01001e0000047ab9 */ /* 0x000fe20000000a00 */
[----:B------:R-:W-:Y:S01]  /*b180*/  MOV R10, UR6 ;  /* 0x00000006000a7c02 */ /* 0x000fe20008000f00 */
[----:B------:R-:W-:Y:S01]  /*b190*/  IMAD.U32 R11, RZ, RZ, UR7 ;  /* 0x00000007ff0b7e24 */ /* 0x000fe2000f8e00ff */
[----:B------:R-:W-:Y:S02]  /*b1a0*/  MOV R6, UR4 ;  /* 0x0000000400067c02 */ /* 0x000fe40008000f00 */
[----:B------:R-:W-:-:S02]  /*b1b0*/  MOV R7, UR5 ;  /* 0x0000000500077c02 */ /* 0x000fc40008000f00 */
[----:B------:R-:W-:Y:S02]  /*b1c0*/  MOV R8, 0x70 ;  /* 0x0000007000087802 */ /* 0x000fe40000000f00 */
[----:B------:R-:W-:Y:S02]  /*b1d0*/  MOV R12, 0x1 ;  /* 0x00000001000c7802 */ /* 0x000fe40000000f00 */
[----:B-1----:R-:W-:-:S07]  /*b1e0*/  MOV R13, RZ ;  /* 0x000000ff000d7202 */ /* 0x002fce0000000f00 */
[----:B------:R-:W-:-:S07]  /*b1f0*/  LEPC R20, `(.L_x_62) ;  /* 0x000000001014794e */ /* 0x000fce0000000000 */
[----:B--2---:R-:W-:Y:S05]  /*b200*/  CALL.ABS.NOINC R2 ;  /* 0x0000000002007343 */ /* 0x004fea0003c00000 */
.L_x_62:
[----:B------:R-:W-:Y:S01]  /*b210*/  MOV R18, UR38 ;  /* 0x0000002600127c02 */ /* 0x000fe20008000f00 */
[----:B--2-4-:R-:W-:-:S04]  /*b220*/  IMAD.U32 R3, RZ, RZ, UR36 ;  /* 0x00000024ff037e24 */ /* 0x014fc8000f8e00ff */
[----:B------:R-:W-:-:S05]  /*b230*/  IMAD R18, R3, 0x2200, R18 ;  /* 0x0000220003127824 */ /* 0x000fca00078e0212 */
[----:B------:R-:W-:-:S04]  /*b240*/  IADD3 R19, R18, -0x2200, RZ ;  /* 0xffffde0012137810 */ /* 0x000fc80007ffe0ff */
[----:B------:R-:W-:-:S13]  /*b250*/  LOP3.LUT P0, RZ, R19, 0x1b0, RZ, 0xc0, !PT ;  /* 0x000001b013ff7812 */ /* 0x000fda000780c0ff */
[----:B------:R-:W-:Y:S05]  /*b260*/  @!P0 BRA `(.L_x_63) ;  /* 0x0000000000408947 */ /* 0x000fea0003800000 */
[----:B------:R-:W-:Y:S01]  /*b270*/  MOV R0, 0x0 ;  /* 0x0000000000007802 */ /* 0x000fe20000000f00 */
[----:B------:R-:W-:Y:S01]  /*b280*/  ULDC.64 UR4, c[0x4][0x70] ;  /* 0x01001c0000047ab9 */ /* 0x000fe20000000a00 */
[----:B------:R-:W-:Y:S01]  /*b290*/  ULDC.64 UR6, c[0x4][0x78] ;  /* 0x01001e0000067ab9 */ /* 0x000fe20000000a00 */
[----:B------:R-:W-:Y:S01]  /*b2a0*/  MOV R4, UR4 ;  /* 0x0000000400047c02 */ /* 0x000fe20008000f00 */
[----:B------:R1:W2:Y:S01]  /*b2b0*/  LDC.64 R2, c[0x4][R0] ;  /* 0x0100000000027b82 */ /* 0x0002a20000000a00 */
[----:B------:R-:W-:Y:S01]  /*b2c0*/  MOV R5, UR5 ;  /* 0x0000000500057c02 */ /* 0x000fe20008000f00 */
[----:B------:R-:W-:Y:S01]  /*b2d0*/  ULDC.64 UR4, c[0x4][0x10] ;  /* 0x0100040000047ab9 */ /* 0x000fe20000000a00 */
[----:B------:R-:W-:Y:S01]  /*b2e0*/  MOV R6, UR6 ;  /* 0x0000000600067c02 */ /* 0x000fe20008000f00 */
[----:B------:R-:W-:Y:S01]  /*b2f0*/  IMAD.U32 R7, RZ, RZ, UR7 ;  /* 0x00000007ff077e24 */ /* 0x000fe2000f8e00ff */
[----:B------:R-:W-:Y:S01]  /*b300*/  MOV R10, UR4 ;  /* 0x00000004000a7c02 */ /* 0x000fe20008000f00 */
[----:B------:R-:W-:Y:S01]  /*b310*/  IMAD.MOV.U32 R13, RZ, RZ, RZ ;  /* 0x000000ffff0d7224 */ /* 0x000fe200078e00ff */
[----:B------:R-:W-:-:S02]  /*b320*/  MOV R11, UR5 ;  /* 0x00000005000b7c02 */ /* 0x000fc40008000f00 */
[----:B------:R-:W-:Y:S02]  /*b330*/  MOV R8, 0x70 ;  /* 0x0000007000087802 */ /* 0x000fe40000000f00 */
[----:B-1----:R-:W-:-:S07]  /*b340*/  MOV R12, 0x1 ;  /* 0x00000001000c7802 */ /* 0x002fce0000000f00 */
[----:B------:R-:W-:-:S07]  /*b350*/  LEPC R20, `(.L_x_63) ;  /* 0x000000001014794e */ /* 0x000fce0000000000 */
[----:B--2---:R-:W-:Y:S05]  /*b360*/  CALL.ABS.NOINC R2 ;  /* 0x0000000002007343 */ /* 0x004fea0003c00000 */
.L_x_63:
[----:B------:R-:W1:Y:S01]  /*b370*/  S2R R5, SR_TID.X ;  /* 0x0000000000057919 */ /* 0x000e620000002100 */
[----:B------:R-:W-:Y:S01]  /*b380*/  ULDC.64 UR4, c[0x0][0x730] ;  /* 0x0001cc0000047ab9 */ /* 0x000fe20000000a00 */
[----:B------:R-:W-:Y:S02]  /*b390*/  IADD3 R16, R16, 0x1f, RZ ;  /* 0x0000001f10107810 */ /* 0x000fe40007ffe0ff */
[----:B------:R-:W-:Y:S02]  /*b3a0*/  ISETP.NE.U32.AND P0, PT, RZ, UR4, PT ;  /* 0x00000004ff007c0c */ /* 0x000fe4000bf05070 */
[----:B------:R-:W-:Y:S02]  /*b3b0*/  ISETP.GT.U32.AND P1, PT, R16, 0x3e, PT ;  /* 0x0000003e1000780c */ /* 0x000fe40003f24070 */
[----:B------:R-:W-:-:S13]  /*b3c0*/  ISETP.NE.AND.EX P0, PT, RZ, UR5, PT, P0 ;  /* 0x00000005ff007c0c */ /* 0x000fda000bf05300 */
[----:B------:R-:W2:Y:S01]  /*b3d0*/  @P0 LDC R39, c[0x0][0x720] ;  /* 0x0001c800ff270b82 */ /* 0x000ea20000000800 */
[C---:B-1----:R-:W-:Y:S02]  /*b3e0*/  SHF.L.U32 R0, R5.reuse, 0x5, RZ ;  /* 0x0000000505007819 */ /* 0x042fe400000006ff */
[----:B------:R-:W-:Y:S02]  /*b3f0*/  SHF.R.U32.HI R3, RZ, 0x1, R5 ;  /* 0x00000001ff037819 */ /* 0x000fe40000011605 */
[C---:B------:R-:W-:Y:S02]  /*b400*/  LOP3.LUT R2, R0.reuse, 0xc0, RZ, 0xc0, !PT ;  /* 0x000000c000027812 */ /* 0x040fe400078ec0ff */
[----:B------:R-:W-:Y:S02]  /*b410*/  LOP3.LUT R4, R0, 0x20, RZ, 0xc0, !PT ;  /* 0x0000002000047812 */ /* 0x000fe400078ec0ff */
[----:B------:R-:W-:Y:S02]  /*b420*/  LOP3.LUT R2, R2, 0x8, R3, 0xf8, !PT ;  /* 0x0000000802027812 */ /* 0x000fe400078ef803 */
[----:B------:R-:W-:-:S02]  /*b430*/  SHF.L.U32 R3, R5, 0x2, RZ ;  /* 0x0000000205037819 */ /* 0x000fc400000006ff */
[----:B------:R-:W-:Y:S01]  /*b440*/  LEA R4, R17, R4, 0x9 ;  /* 0x0000000411047211 */ /* 0x000fe200078e48ff */
[-C--:B--2---:R-:W-:Y:S01]  /*b450*/  FMUL R7, R24, R39.reuse ;  /* 0x0000002718077220 */ /* 0x084fe20000400000 */
[----:B------:R-:W-:Y:S01]  /*b460*/  LOP3.LUT R3, R2, 0x18, R3, 0x78, !PT ;  /* 0x0000001802037812 */ /* 0x000fe200078e7803 */
[-C--:B------:R-:W-:Y:S01]  /*b470*/  FMUL R2, R94, R39.reuse ;  /* 0x000000275e027220 */ /* 0x080fe20000400000 */
[----:B------:R-:W-:Y:S01]  /*b480*/  LOP3.LUT R0, R0, 0x100, RZ, 0xc0, !PT ;  /* 0x0000010000007812 */ /* 0x000fe200078ec0ff */
[-C--:B------:R-:W-:Y:S01]  /*b490*/  FMUL R9, R26, R39.reuse ;  /* 0x000000271a097220 */ /* 0x080fe20000400000 */
[----:B------:R-:W-:Y:S01]  /*b4a0*/  LOP3.LUT P0, RZ, R5, 0x4, RZ, 0xc0, !PT ;  /* 0x0000000405ff7812 */ /* 0x000fe2000780c0ff */
[-C--:B------:R-:W-:Y:S01]  /*b4b0*/  FMUL R5, R22, R39.reuse ;  /* 0x0000002716057220 */ /* 0x080fe20000400000 */
[----:B------:R-:W-:Y:S01]  /*b4c0*/  IADD3 R3, R3, R4, R0 ;  /* 0x0000000403037210 */ /* 0x000fe20007ffe000 */
[-C--:B------:R-:W-:Y:S01]  /*b4d0*/  FMUL R4, R88, R39.reuse ;  /* 0x0000002758047220 */ /* 0x080fe20000400000 */
[-C--:B------:R-:W-:Y:S01]  /*b4e0*/  FMUL R0, R90, R39.reuse ;  /* 0x000000275a007220 */ /* 0x080fe20000400000 */
[-C--:B------:R-:W-:Y:S01]  /*b4f0*/  FMUL R10, R98, R39.reuse ;  /* 0x00000027620a7220 */ /* 0x080fe20000400000 */
[-C--:B------:R-:W-:Y:S01]  /*b500*/  FMUL R11, R28, R39.reuse ;  /* 0x000000271c0b7220 */ /* 0x080fe20000400000 */
        /* <DEDUP_REMOVED lines=9> */
[----:B------:R-:W-:Y:S01]  /*b5a0*/  FMUL R101, R101, R39 ;  /* 0x0000002765657220 */ /* 0x000fe20000400000 */
[----:B------:R-:W-:Y:S01]  /*b5b0*/  IMAD.MOV.U32 R0, RZ, RZ, 0x10 ;  /* 0x00000010ff007424 */ /* 0x000fe200078e00ff */
[----:B------:R-:W-:Y:S01]  /*b5c0*/  LEA R19, R3, R19, 0x1 ;  /* 0x0000001303137211 */ /* 0x000fe200078e08ff */
[-C--:B------:R-:W-:Y:S01]  /*b5d0*/  FMUL R14, R32, R39.reuse ;  /* 0x00000027200e7220 */ /* 0x080fe20000400000 */
[----:B------:R-:W-:Y:S01]  /*b5e0*/  F2FP.F16.F32.PACK_AB R7, R9, R2 ;  /* 0x000000020907723e */ /* 0x000fe200000000ff */
[-C--:B------:R-:W-:Y:S01]  /*b5f0*/  FMUL R16, R34, R39.reuse ;  /* 0x0000002722107220 */ /* 0x080fe20000400000 */
[-C--:B------:R-:W-:Y:S01]  /*b600*/  FMUL R20, R36, R39.reuse ;  /* 0x0000002724147220 */ /* 0x080fe20000400000 */
        /* <DEDUP_REMOVED lines=45> */
[----:B------:R-:W-:Y:S01]  /*b8e0*/  F2FP.F16.F32.PACK_AB R11, R13, R12 ;  /* 0x0000000c0d0b723e */ /* 0x000fe200000000ff */
[----:B------:R-:W-:Y:S01]  /*b8f0*/  FMUL R39, R150, R39 ;  /* 0x0000002796277220 */ /* 0x000fe20000400000 */
[----:B------:R-:W-:-:S02]  /*b900*/  F2FP.F16.F32.PACK_AB R6, R93, R6 ;  /* 0x000000065d06723e */ /* 0x000fc400000000ff */
[----:B------:R-:W-:Y:S02]  /*b910*/  F2FP.F16.F32.PACK_AB R8, R97, R8 ;  /* 0x000000086108723e */ /* 0x000fe400000000ff */
[----:B------:R-:W-:Y:S02]  /*b920*/  F2FP.F16.F32.PACK_AB R10, R101, R100 ;  /* 0x00000064650a723e */ /* 0x000fe400000000ff */
[----:B------:R-:W-:Y:S02]  /*b930*/  SEL R0, R0, 0xfffffff0, !P0 ;  /* 0xfffffff000007807 */ /* 0x000fe40004000000 */
[----:B------:R-:W-:Y:S01]  /*b940*/  IADD3 R13, R19, 0x1000, RZ ;  /* 0x00001000130d7810 */ /* 0x000fe20007ffe0ff */
[----:B------:R-:W-:Y:S06]  /*b950*/  @P1 BRA `(.L_x_64) ;  /* 0x0000000000041947 */ /* 0x000fec0003800000 */
[----:B------:R-:W-:-:S04]  /*b960*/  DEPBAR.LE SB0, 0x1 ;  /* 0x000080400000791a */ /* 0x000fc80000000000 */
.L_x_64:
[----:B------:R-:W-:Y:S05]  /*b970*/  WARPSYNC.ALL ;  /* 0x0000000000007948 */ /* 0x000fea0003800000 */
[----:B------:R-:W-:Y:S01]  /*b980*/  BAR.SYNC.DEFER_BLOCKING 0x1, 0x80 ;  /* 0x0042000000007b1d */ /* 0x000fe20000010000 */
[----:B------:R-:W-:Y:S02]  /*b990*/  LEA R3, R3, R18, 0x1 ;  /* 0x0000001203037211 */ /* 0x000fe400078e08ff */
[C---:B------:R-:W-:Y:S01]  /*b9a0*/  LEA R13, R0.reuse, R13, 0x1 ;  /* 0x0000000d000d7211 */ /* 0x040fe200078e08ff */
[----:B------:R-:W-:Y:S01]  /*b9b0*/  IMAD R0, R0, 0x2, R19 ;  /* 0x0000000200007824 */ /* 0x000fe200078e0213 */
[----:B------:R-:W-:Y:S01]  /*b9c0*/  F2FP.F16.F32.PACK_AB R104, R105, R104 ;  /* 0x000000686968723e */ /* 0x000fe200000000ff */
[----:B------:R-:W-:Y:S01]  /*b9d0*/  BSSY B0, `(.L_x_65) ;  /* 0x000001e000007945 */ /* 0x000fe20003800000 */
[----:B------:R-:W-:-:S02]  /*b9e0*/  F2FP.F16.F32.PACK_AB R112, R113, R112 ;  /* 0x000000707170723e */ /* 0x000fc400000000ff */
[----:B------:R-:W-:Y:S02]  /*b9f0*/  F2FP.F16.F32.PACK_AB R105, R14, R15 ;  /* 0x0000000f0e69723e */ /* 0x000fe400000000ff */
[----:B------:R-:W-:Y:S02]  /*ba00*/  F2FP.F16.F32.PACK_AB R106, R109, R108 ;  /* 0x0000006c6d6a723e */ /* 0x000fe400000000ff */
[----:B------:R-:W-:Y:S02]  /*ba10*/  F2FP.F16.F32.PACK_AB R107, R16, R17 ;  /* 0x00000011106b723e */ /* 0x000fe400000000ff */
[----:B------:R-:W-:Y:S02]  /*ba20*/  F2FP.F16.F32.PACK_AB R113, R20, R21 ;  /* 0x000000151471723e */ /* 0x000fe400000000ff */
[----:B------:R-:W-:Y:S02]  /*ba30*/  F2FP.F16.F32.PACK_AB R114, R117, R116 ;  /* 0x000000747572723e */ /* 0x000fe400000000ff */
[----:B------:R-:W-:Y:S01]  /*ba40*/  F2FP.F16.F32.PACK_AB R115, R22, R23 ;  /* 0x000000171673723e */ /* 0x000fe200000000ff */
[----:B------:R1:W-:Y:S04]  /*ba50*/  STSM.16.M88.4 [R3+-0x2200], R4 ;  /* 0xffde000403007844 */ /* 0x0003e80000000200 */
[----:B------:R1:W-:Y:S01]  /*ba60*/  STSM.16.M88.4 [R0], R8 ;  /* 0x0000000800007844 */ /* 0x0003e20000000200 */
[----:B------:R-:W-:Y:S01]  /*ba70*/  @!PT LDS RZ, [RZ] ;  /* 0x00000000fffff984 */ /* 0x000fe20000000800 */
[----:B------:R-:W-:Y:S01]  /*ba80*/  @!PT LDS RZ, [RZ] ;  /* 0x00000000fffff984 */ /* 0x000fe20000000800 */
[----:B------:R-:W-:Y:S01]  /*ba90*/  @!PT LDS RZ, [RZ] ;  /* 0x00000000fffff984 */ /* 0x000fe20000000800 */
[----:B------:R-:W-:Y:S01]  /*baa0*/  @!PT LDS RZ, [RZ] ;  /* 0x00000000fffff984 */ /* 0x000fe20000000800 */
[----:B------:R2:W-:Y:S06]  /*bab0*/  MEMBAR.ALL.CTA ;  /* 0x0000000000007992 */ /* 0x0005ec0000008000 */
[----:B--2---:R-:W2:Y:S02]  /*bac0*/  FENCE.VIEW.ASYNC.S ;  /* 0x00000000000073c6 */ /* 0x004ea40000000000 */
[----:B--2---:R-:W-:Y:S06]  /*bad0*/  BAR.SYNC.DEFER_BLOCKING 0x1, 0x80 ;  /* 0x0042000000007b1d */ /* 0x004fec0000010000 */
[----:B------:R-:W-:Y:S05]  /*bae0*/  @P1 BRA `(.L_x_66) ;  /* 0x0000000000301947 */ /* 0x000fea0003800000 */
[----:B------:R-:W-:Y:S01]  /*baf0*/  S2UR UR12, SR_CTAID.Z ;  /* 0x00000000000c79c3 */ /* 0x000fe20000002700 */
[----:B------:R-:W-:Y:S01]  /*bb00*/  R2UR UR8, R18 ;  /* 0x00000000120872ca */ /* 0x000fe200000e0000 */
[----:B------:R-:W-:Y:S01]  /*bb10*/  ULDC.64 UR4, c[0x0][0x198] ;  /* 0x0000660000047ab9 */ /* 0x000fe20000000a00 */
[----:B------:R-:W-:Y:S02]  /*bb20*/  USHF.L.U32 UR10, UR37, 0x6, URZ ;  /* 0x00000006250a7899 */ /* 0x000fe4000800063f */
[----:B------:R-:W-:Y:S01]  /*bb30*/  UIADD3 UR4, UP0, UR4, 0x670, URZ ;  /* 0x0000067004047890 */ /* 0x000fe2000ff1e03f */
[----:B------:R-:W-:Y:S02]  /*bb40*/  UMOV UR9, URZ ;  /* 0x0000003f00097c82 */ /* 0x000fe40008000000 */
[----:B------:R-:W2:Y:S01]  /*bb50*/  S2UR UR11, SR_CTAID.Y ;  /* 0x00000000000b79c3 */ /* 0x000ea20000002600 */
[----:B------:R-:W-:-:S05]  /*bb60*/  UIADD3.X UR5, URZ, UR5, URZ, UP0, !UPT ;  /* 0x000000053f057290 */ /* 0x000fca00087fe43f */
[----:B------:R-:W-:-:S09]  /*bb70*/  UIADD3 UR8, UR8, -0x2200, URZ ;  /* 0xffffde0008087890 */ /* 0x000fd2000fffe03f */
[----:B--2---:R2:W-:Y:S01]  /*bb80*/  UTMASTG.4D [UR8], [UR4] ;  /* 0x00000008040073b5 */ /* 0x0045e20008018000 */
[----:B------:R0:W-:Y:S01]  /*bb90*/  UTMACMDFLUSH ;  /* 0x00000000000079b7 */ /* 0x0001e20000000000 */
[----:B--2---:R-:W-:-:S04]  /*bba0*/  DEPBAR.LE SB0, 0x1 ;  /* 0x000080400000791a */ /* 0x004fc80000000000 */
.L_x_66:
[----:B------:R-:W-:Y:S05]  /*bbb0*/  BSYNC B0 ;  /* 0x0000000000007941 */ /* 0x000fea0003800000 */
.L_x_65:
[----:B------:R-:W-:Y:S01]  /*bbc0*/  BAR.SYNC.DEFER_BLOCKING 0x1, 0x80 ;  /* 0x0042000000007b1d */ /* 0x000fe20000010000 */
[----:B------:R-:W-:Y:S02]  /*bbd0*/  F2FP.F16.F32.PACK_AB R120, R121, R120 ;  /* 0x000000787978723e */ /* 0x000fe400000000ff */
[----:B------:R-:W-:Y:S02]  /*bbe0*/  F2FP.F16.F32.PACK_AB R128, R129, R128 ;  /* 0x000000808180723e */ /* 0x000fe400000000ff */
[----:B------:R-:W-:Y:S01]  /*bbf0*/  F2FP.F16.F32.PACK_AB R121, R24, R25 ;  /* 0x000000191879723e */ /* 0x000fe200000000ff */
[----:B------:R-:W-:Y:S01]  /*bc00*/  BSSY B0, `(.L_x_67) ;  /* 0x000001c000007945 */ /* 0x000fe20003800000 */
[----:B------:R-:W-:Y:S02]  /*bc10*/  F2FP.F16.F32.PACK_AB R122, R125, R124 ;  /* 0x0000007c7d7a723e */ /* 0x000fe400000000ff */
[----:B------:R-:W-:Y:S02]  /*bc20*/  F2FP.F16.F32.PACK_AB R123, R26, R27 ;  /* 0x0000001b1a7b723e */ /* 0x000fe400000000ff */
[----:B------:R-:W-:-:S02]  /*bc30*/  F2FP.F16.F32.PACK_AB R129, R28, R29 ;  /* 0x0000001d1c81723e */ /* 0x000fc400000000ff */
[----:B------:R-:W-:Y:S02]  /*bc40*/  F2FP.F16.F32.PACK_AB R130, R133, R132 ;  /* 0x000000848582723e */ /* 0x000fe400000000ff */
[----:B------:R-:W-:Y:S01]  /*bc50*/  F2FP.F16.F32.PACK_AB R131, R30, R31 ;  /* 0x0000001f1e83723e */ /* 0x000fe200000000ff */
[----:B------:R2:W-:Y:S04]  /*bc60*/  STSM.16.M88.4 [R19+0x1000], R104 ;  /* 0x0010006813007844 */ /* 0x0005e80000000200 */
[----:B------:R2:W-:Y:S01]  /*bc70*/  STSM.16.M88.4 [R0+0x1000], R112 ;  /* 0x0010007000007844 */ /* 0x0005e20000000200 */
[----:B------:R-:W-:Y:S01]  /*bc80*/  @!PT LDS RZ, [RZ] ;  /* 0x00000000fffff984 */ /* 0x000fe20000000800 */
[----:B------:R-:W-:Y:S01]  /*bc90*/  @!PT LDS RZ, [RZ] ;  /* 0x00000000fffff984 */ /* 0x000fe20000000800 */
[----:B------:R-:W-:Y:S01]  /*bca0*/  @!PT LDS RZ, [RZ] ;  /* 0x00000000fffff984 */ /* 0x000fe20000000800 */
[----:B------:R-:W-:Y:S01]  /*bcb0*/  @!PT LDS RZ, [RZ] ;  /* 0x00000000fffff984 */ /* 0x000fe20000000800 */
[----:B------:R3:W-:Y:S06]  /*bcc0*/  MEMBAR.ALL.CTA ;  /* 0x0000000000007992 */ /* 0x0007ec0000008000 */
[----:B---3--:R-:W3:Y:S02]  /*bcd0*/  FENCE.VIEW.ASYNC.S ;  /* 0x00000000000073c6 */ /* 0x008ee40000000000 */
[----:B---3--:R-:W-:Y:S06]  /*bce0*/  BAR.SYNC.DEFER_BLOCKING 0x1, 0x80 ;  /* 0x0042000000007b1d */ /* 0x008fec0000010000 */
[----:B------:R-:W-:Y:S05]  /*bcf0*/  @P1 BRA `(.L_x_68) ;  /* 0x0000000000301947 */ /* 0x000fea0003800000 */
[----:B------:R-:W-:Y:S01]  /*bd00*/  S2UR UR12, SR_CTAID.Z ;  /* 0x00000000000c79c3 */ /* 0x000fe20000002700 */
[----:B------:R-:W-:Y:S01]  /*bd10*/  R2UR UR8, R18 ;  /* 0x00000000120872ca */ /* 0x000fe200000e0000 */
[----:B------:R-:W-:Y:S01]  /*bd20*/  ULDC.64 UR4, c[0x0][0x198] ;  /* 0x0000660000047ab9 */ /* 0x000fe20000000a00 */
[----:B------:R-:W-:Y:S02]  /*bd30*/  USHF.L.U32 UR10, UR37, 0x6, URZ ;  /* 0x00000006250a7899 */ /* 0x000fe4000800063f */
[----:B------:R-:W-:Y:S01]  /*bd40*/  UIADD3 UR4, UP0, UR4, 0x670, URZ ;  /* 0x0000067004047890 */ /* 0x000fe2000ff1e03f */
[----:B------:R-:W-:Y:S02]  /*bd50*/  UMOV UR9, 0x20 ;  /* 0x0000002000097882 */ /* 0x000fe40000000000 */
[----:B------:R-:W3:Y:S01]  /*bd60*/  S2UR UR11, SR_CTAID.Y ;  /* 0x00000000000b79c3 */ /* 0x000ee20000002600 */
[----:B------:R-:W-:-:S05]  /*bd70*/  UIADD3.X UR5, URZ, UR5, URZ, UP0, !UPT ;  /* 0x000000053f057290 */ /* 0x000fca00087fe43f */
[----:B------:R-:W-:-:S09]  /*bd80*/  UIADD3 UR8, UR8, -0x1200, URZ ;  /* 0xffffee0008087890 */ /* 0x000fd2000fffe03f */
[----:B---3--:R3:W-:Y:S01]  /*bd90*/  UTMASTG.4D [UR8], [UR4] ;  /* 0x00000008040073b5 */ /* 0x0087e20008018000 */
[----:B------:R0:W-:Y:S01]  /*bda0*/  UTMACMDFLUSH ;  /* 0x00000000000079b7 */ /* 0x0001e20000000000 */
[----:B---3--:R-:W-:-:S04]  /*bdb0*/  DEPBAR.LE SB0, 0x1 ;  /* 0x000080400000791a */ /* 0x008fc80000000000 */
.L_x_68:
[----:B------:R-:W-:Y:S05]  /*bdc0*/  BSYNC B0 ;  /* 0x0000000000007941 */ /* 0x000fea0003800000 */
.L_x_67:
        /* <DEDUP_REMOVED lines=10> */
[----:B------:R3:W-:Y:S04]  /*be70*/  STSM.16.M88.4 [R19], R120 ;  /* 0x0000007813007844 */ /* 0x0007e80000000200 */
[----:B------:R3:W-:Y:S01]  /*be80*/  STSM.16.M88.4 [R0], R128 ;  /* 0x0000008000007844 */ /* 0x0007e20000000200 */
[----:B------:R-:W-:Y:S01]  /*be90*/  @!PT LDS RZ, [RZ] ;  /* 0x00000000fffff984 */ /* 0x000fe20000000800 */
[----:B------:R-:W-:Y:S01]  /*bea0*/  @!PT LDS RZ, [RZ] ;  /* 0x00000000fffff984 */ /* 0x000fe20000000800 */
[----:B------:R-:W-:Y:S01]  /*beb0*/  @!PT LDS RZ, [RZ] ;  /* 0x00000000fffff984 */ /* 0x000fe20000000800 */
[----:B------:R-:W-:Y:S01]  /*bec0*/  @!PT LDS RZ, [RZ] ;  /* 0x00000000fffff984 */ /* 0x000fe20000000800 */
[----:B------:R4:W-:Y:S06]  /*bed0*/  MEMBAR.ALL.CTA ;  /* 0x0000000000007992 */ /* 0x0009ec0000008000 */
[----:B----4-:R-:W4:Y:S02]  /*bee0*/  FENCE.VIEW.ASYNC.S ;  /* 0x00000000000073c6 */ /* 0x010f240000000000 */
[----:B----4-:R-:W-:Y:S06]  /*bef0*/  BAR.SYNC.DEFER_BLOCKING 0x1, 0x80 ;  /* 0x0042000000007b1d */ /* 0x010fec0000010000 */
[----:B------:R-:W-:Y:S05]  /*bf00*/  @P1 BRA `(.L_x_70) ;  /* 0x0000000000301947 */ /* 0x000fea0003800000 */
[----:B------:R-:W-:Y:S01]  /*bf10*/  S2UR UR12, SR_CTAID.Z ;  /* 0x00000000000c79c3 */ /* 0x000fe20000002700 */
[----:B------:R-:W-:Y:S01]  /*bf20*/  R2UR UR8, R18 ;  /* 0x00000000120872ca */ /* 0x000fe200000e0000 */
[----:B------:R-:W-:Y:S01]  /*bf30*/  ULDC.64 UR4, c[0x0][0x198] ;  /* 0x0000660000047ab9 */ /* 0x000fe20000000a00 */
[----:B------:R-:W-:Y:S02]  /*bf40*/  USHF.L.U32 UR10, UR37, 0x6, URZ ;  /* 0x00000006250a7899 */ /* 0x000fe4000800063f */
[----:B------:R-:W-:Y:S01]  /*bf50*/  UIADD3 UR4, UP0, UR4, 0x670, URZ ;  /* 0x0000067004047890 */ /* 0x000fe2000ff1e03f */
[----:B------:R-:W-:Y:S02]  /*bf60*/  UMOV UR9, 0x40 ;  /* 0x0000004000097882 */ /* 0x000fe40000000000 */
[----:B------:R-:W4:Y:S01]  /*bf70*/  S2UR UR11, SR_CTAID.Y ;  /* 0x00000000000b79c3 */ /* 0x000f220000002600 */
[----:B------:R-:W-:-:S05]  /*bf80*/  UIADD3.X UR5, URZ, UR5, URZ, UP0, !UPT ;  /* 0x000000053f057290 */ /* 0x000fca00087fe43f */
[----:B------:R-:W-:-:S09]  /*bf90*/  UIADD3 UR8, UR8, -0x2200, URZ ;  /* 0xffffde0008087890 */ /* 0x000fd2000fffe03f */
[----:B----4-:R4:W-:Y:S01]  /*bfa0*/  UTMASTG.4D [UR8], [UR4] ;  /* 0x00000008040073b5 */ /* 0x0109e20008018000 */
[----:B------:R0:W-:Y:S01]  /*bfb0*/  UTMACMDFLUSH ;  /* 0x00000000000079b7 */ /* 0x0001e20000000000 */
[----:B----4-:R-:W-:-:S04]  /*bfc0*/  DEPBAR.LE SB0, 0x1 ;  /* 0x000080400000791a */ /* 0x010fc80000000000 */
.L_x_70:
[----:B------:R-:W-:Y:S05]  /*bfd0*/  BSYNC B0 ;  /* 0x0000000000007941 */ /* 0x000fea0003800000 */
.L_x_69:
[----:B------:R-:W-:Y:S06]  /*bfe0*/  BAR.SYNC.DEFER_BLOCKING 0x1, 0x80 ;  /* 0x0042000000007b1d */ /* 0x000fec0000010000 */
[----:B------:R-:W-:Y:S01]  /*bff0*/  BSSY B0, `(.L_x_71) ;  /* 0x0000016000007945 */ /* 0x000fe20003800000 */
[----:B------:R4:W-:Y:S04]  /*c000*/  STSM.16.M88.4 [R19+0x1000], R136 ;  /* 0x0010008813007844 */ /* 0x0009e80000000200 */
[----:B------:R4:W-:Y:S01]  /*c010*/  STSM.16.M88.4 [R13], R144 ;  /* 0x000000900d007844 */ /* 0x0009e20000000200 */
[----:B------:R-:W-:Y:S01]  /*c020*/  @!PT LDS RZ, [RZ] ;  /* 0x00000000fffff984 */ /* 0x000fe20000000800 */
[----:B------:R-:W-:Y:S01]  /*c030*/  @!PT LDS RZ, [RZ] ;  /* 0x00000000fffff984 */ /* 0x000fe20000000800 */
[----:B------:R-:W-:Y:S01]  /*c040*/  @!PT LDS RZ, [RZ] ;  /* 0x00000000fffff984 */ /* 0x000fe20000000800 */
[----:B------:R-:W-:Y:S01]  /*c050*/  @!PT LDS RZ, [RZ] ;  /* 0x00000000fffff984 */ /* 0x000fe20000000800 */
[----:B------:R5:W-:Y:S06]  /*c060*/  MEMBAR.ALL.CTA ;  /* 0x0000000000007992 */ /* 0x000bec0000008000 */
[----:B-----5:R-:W5:Y:S02]  /*c070*/  FENCE.VIEW.ASYNC.S ;  /* 0x00000000000073c6 */ /* 0x020f640000000000 */
[----:B-----5:R-:W-:Y:S06]  /*c080*/  BAR.SYNC.DEFER_BLOCKING 0x1, 0x80 ;  /* 0x0042000000007b1d */ /* 0x020fec0000010000 */
[----:B------:R-:W-:Y:S05]  /*c090*/  @P1 BRA `(.L_x_72) ;  /* 0x00000000002c1947 */ /* 0x000fea0003800000 */
[----:B------:R-:W-:Y:S01]  /*c0a0*/  S2UR UR12, SR_CTAID.Z ;  /* 0x00000000000c79c3 */ /* 0x000fe20000002700 */
[----:B------:R-:W-:Y:S01]  /*c0b0*/  R2UR UR8, R18 ;  /* 0x00000000120872ca */ /* 0x000fe200000e0000 */
[----:B------:R-:W-:Y:S01]  /*c0c0*/  ULDC.64 UR4, c[0x0][0x198] ;  /* 0x0000660000047ab9 */ /* 0x000fe20000000a00 */
[----:B------:R-:W-:Y:S02]  /*c0d0*/  USHF.L.U32 UR10, UR37, 0x6, URZ ;  /* 0x00000006250a7899 */ /* 0x000fe4000800063f */
[----:B------:R-:W-:Y:S01]  /*c0e0*/  UIADD3 UR4, UP0, UR4, 0x670, URZ ;  /* 0x0000067004047890 */ /* 0x000fe2000ff1e03f */
[----:B------:R-:W-:Y:S02]  /*c0f0*/  UMOV UR9, 0x60 ;  /* 0x0000006000097882 */ /* 0x000fe40000000000 */
[----:B------:R-:W5:Y:S01]  /*c100*/  S2UR UR11, SR_CTAID.Y ;  /* 0x00000000000b79c3 */ /* 0x000f620000002600 */
[----:B------:R-:W-:-:S05]  /*c110*/  UIADD3.X UR5, URZ, UR5, URZ, UP0, !UPT ;  /* 0x000000053f057290 */ /* 0x000fca00087fe43f */
[----:B------:R-:W-:-:S09]  /*c120*/  UIADD3 UR8, UR8, -0x1200, URZ ;  /* 0xffffee0008087890 */ /* 0x000fd2000fffe03f */
[----:B-----5:R1:W-:Y:S02]  /*c130*/  UTMASTG.4D [UR8], [UR4] ;  /* 0x00000008040073b5 */ /* 0x0203e40008018000 */
[----:B-1----:R0:W-:Y:S02]  /*c140*/  UTMACMDFLUSH ;  /* 0x00000000000079b7 */ /* 0x0021e40000000000 */
.L_x_72:
[----:B------:R-:W-:Y:S05]  /*c150*/  BSYNC B0 ;  /* 0x0000000000007941 */ /* 0x000fea0003800000 */
.L_x_71:
[----:B------:R-:W-:Y:S01]  /*c160*/  UIADD3 UR36, UR36, -0x1, URZ ;  /* 0xffffffff24247890 */ /* 0x000fe2000fffe03f */
[----:B------:R-:W-:-:S04]  /*c170*/  DEPBAR.LE SB0, 0x0 ;  /* 0x000080000000791a */ /* 0x000fc80000000000 */
[----:B------:R-:W-:-:S04]  /*c180*/  USHF.L.U32 UR4, UR36, 0x3, URZ ;  /* 0x0000000324047899 */ /* 0x000fc8000800063f */
[----:B------:R-:W-:-:S04]  /*c190*/  ULOP3.LUT UR4, UR4, 0x8, URZ, 0xe2, !UPT ;  /* 0x0000000804047892 */ /* 0x000fc8000f8ee23f */
[----:B------:R-:W-:-:S06]  /*c1a0*/  ULOP3.LUT UR4, UR4, 0x18, URZ, 0x3c, !UPT ;  /* 0x0000001804047892 */ /* 0x000fcc000f8e3c3f */
[----:B-123--:R-:W-:-:S04]  /*c1b0*/  MOV R0, UR4 ;  /* 0x0000000400007c02 */ /* 0x00efc80008000f00 */
[----:B------:R-:W-:Y:S01]  /*c1c0*/  SYNCS.ARRIVE.TRANS64.A1T0 RZ, [R0+UR38+0x30090], RZ ;  /* 0x030090ff00ff79a7 */ /* 0x000fe20008100026 */
[----:B------:R-:W-:Y:S05]  /*c1d0*/  EXIT ;  /* 0x000000000000794d */ /* 0x000fea0003800000 */
.L_x_6:
[----:B------:R-:W-:-:S08]  /*c1e0*/  UISETP.NE.AND UP0, UPT, UR4, 0x1, UPT ;  /* 0x000000010400788c */ /* 0x000fd0000bf05270 */
[----:B------:R-:W1:-:S00]  /*c1f0*/  USETMAXREG.DEALLOC.CTAPOOL 0x18 ;  /* 0x00000018000079c8 */ /* 0x000e4000080e0500 */
[----:B------:R-:W-:-:S13]  /*c200*/  PLOP3.LUT P0, PT, PT, PT, UP0, 0x80, 0x0 ;  /* 0x000000000000781c */ /* 0x000fda0003f0f008 */
[----:B------:R-:W-:Y:S05]  /*c210*/  @P0 EXIT ;  /* 0x000000000000094d */ /* 0x000fea0003800000 */
[----:B------:R-:W2:Y:S01]  /*c220*/  S2UR UR11, SR_CTAID.X ;  /* 0x00000000000b79c3 */ /* 0x000ea20000002500 */
[----:B------:R-:W-:Y:S01]  /*c230*/  ULDC UR4, c[0x0][0x28c] ;  /* 0x0000a30000047ab9 */ /* 0x000fe20000000800 */
[----:B------:R-:W-:Y:S01]  /*c240*/  ELECT P3, URZ, PT ;  /* 0x00000000003f782f */ /* 0x000fe20003860000 */
[----:B------:R-:W-:Y:S01]  /*c250*/  BSSY B0, `(.L_x_73) ;  /* 0x0000035000007945 */ /* 0x000fe20003800000 */
[----:B------:R-:W-:Y:S01]  /*c260*/  UIADD3 UR6, UR4, 0x7f, URZ ;  /* 0x0000007f04067890 */ /* 0x000fe2000fffe03f */
[----:B-1----:R-:W-:Y:S02]  /*c270*/  CS2R R2, SRZ ;  /* 0x0000000000027805 */ /* 0x002fe4000001ff00 */
[----:B------:R-:W-:Y:S01]  /*c280*/  MOV R7, RZ ;  /* 0x000000ff00077202 */ /* 0x000fe20000000f00 */
[----:B------:R-:W-:Y:S01]  /*c290*/  USHF.R.S32.HI UR7, URZ, 0x1f, UR6 ;  /* 0x0000001f3f077899 */ /* 0x000fe20008011406 */
[----:B------:R-:W1:Y:S03]  /*c2a0*/  S2UR UR28, SR_CTAID.Y ;  /* 0x00000000001c79c3 */ /* 0x000e660000002600 */
[----:B------:R-:W-:-:S04]  /*c2b0*/  ULEA.HI UR7, UR7, UR6, URZ, 0x7 ;  /* 0x0000000607077291 */ /* 0x000fc8000f8f383f */
[----:B------:R-:W-:Y:S01]  /*c2c0*/  USHF.R.S32.HI UR7, URZ, 0x7, UR7 ;  /* 0x000000073f077899 */ /* 0x000fe20008011407 */
[----:B------:R-:W3:Y:S01]  /*c2d0*/  S2UR UR29, SR_CTAID.Z ;  /* 0x00000000001d79c3 */ /* 0x000ee20000002700 */
[----:B--2---:R-:W-:-:S04]  /*c2e0*/  USHF.L.U32 UR11, UR11, 0x7, URZ ;  /* 0x000000070b0b7899 */ /* 0x004fc8000800063f */
[----:B------:R-:W-:-:S04]  /*c2f0*/  UIADD3 UR4, UR11, 0xff, URZ ;  /* 0x000000ff0b047890 */ /* 0x000fc8000fffe03f */
[----:B------:R-:W-:-:S04]  /*c300*/  USHF.R.U32.HI UR4, URZ, 0x7, UR4 ;  /* 0x000000073f047899 */ /* 0x000fc80008011604 */
[----:B------:R-:W-:-:S04]  /*c310*/  UISETP.LT.AND UP0, UPT, UR4, UR7, UPT ;  /* 0x000000070400728c */ /* 0x000fc8000bf01270 */
[----:B------:R-:W-:Y:S01]  /*c320*/  USEL UR4, UR4, UR7, UP0 ;  /* 0x0000000704047287 */ /* 0x000fe20008000000 */
[----:B-1-3--:R-:W-:Y:S11]  /*c330*/  @!P3 BRA `(.L_x_74) ;  /* 0x000000000098b947 */ /* 0x00aff60003800000 */
[----:B------:R-:W1:Y:S01]  /*c340*/  S2R R4, SR_CgaCtaId ;  /* 0x0000000000047919 */ /* 0x000e620000008800 */
[----:B------:R-:W-:Y:S02]  /*c350*/  MOV R3, 0x400 ;  /* 0x0000040000037802 */ /* 0x000fe40000000f00 */
[----:B------:R-:W-:Y:S02]  /*c360*/  MOV R5, 0x1 ;  /* 0x0000000100057802 */ /* 0x000fe40000000f00 */
[----:B-1----:R-:W-:Y:S02]  /*c370*/  LEA R4, R4, R3, 0x18 ;  /* 0x0000000304047211 */ /* 0x002fe400078ec0ff */
[----:B------:R-:W-:-:S04]  /*c380*/  SHF.L.U32 R3, R5, 0x1f, RZ ;  /* 0x0000001f05037819 */ /* 0x000fc800000006ff */
[----:B------:R-:W1:Y:S02]  /*c390*/  SYNCS.PHASECHK.TRANS64.TRYWAIT P0, [R4+URZ+0x30060], R3 ;  /* 0x03006003040075a7 */ /* 0x000e64000800017f */
[----:B-1----:R-:W-:Y:S05]  /*c3a0*/  @!P0 BRA `(.L_x_75) ;  /* 0x0000001400248947 */ /* 0x002fea0003800000 */
.L_x_112:
[----:B------:R-:W-:Y:S01]  /*c3b0*/  ULOP3.LUT UR6, UR5, 0x2, URZ, 0xfc, !UPT ;  /* 0x0000000205067892 */ /* 0x000fe2000f8efc3f */
[----:B-1----:R-:W-:-:S03]  /*c3c0*/  @P2 MOV R3, 0x4000 ;  /* 0x0000400000032802 */ /* 0x002fc60000000f00 */
[----:B------:R-:W-:Y:S01]  /*c3d0*/  UPRMT UR6, UR6, 0x9910, URZ ;  /* 0x0000991006067896 */ /* 0x000fe2000800003f */
[----:B------:R1:W-:Y:S03]  /*c3e0*/  @P2 SYNCS.ARRIVE.TRANS64 RZ, [R4+URZ+0x30050], R3 ;  /* 0x0300500304ff29a7 */ /* 0x0003e6000800003f */
[----:B------:R-:W-:-:S06]  /*c3f0*/  UISETP.NE.AND UP0, UPT, UR6, 0x2, UPT ;  /* 0x000000020600788c */ /* 0x000fcc000bf05270 */
[----:B------:R-:W-:-:S13]  /*c400*/  PLOP3.LUT P0, PT, PT, PT, UP0, 0x80, 0x0 ;  /* 0x000000000000781c */ /* 0x000fda0003f0f008 */
[----:B-1----:R-:W-:Y:S05]  /*c410*/  @P0 BRA `(.L_x_76) ;  /* 0x0000000000040947 */ /* 0x002fea0003800000 */
[----:B------:R-:W-:Y:S01]  /*c420*/  BPT.TRAP 0x1 ;  /* 0x000000040000795c */ /* 0x000fe20000300000 */
.L_x_76:
[----:B------:R-:W-:-:S04]  /*c430*/  LOP3.LUT P0, RZ, R0, 0x1f, RZ, 0xc0, !PT ;  /* 0x0000001f00ff7812 */ /* 0x000fc8000780c0ff */
[----:B------:R-:W-:-:S13]  /*c440*/  PLOP3.LUT P0, PT, P0, P2, PT, 0x2a, 0x0 ;  /* 0x000000000000781c */ /* 0x000fda0000704572 */
[----:B------:R-:W-:Y:S05]  /*c450*/  @P0 BRA `(.L_x_77) ;  /* 0x0000000000040947 */ /* 0x000fea0003800000 */
[----:B------:R-:W-:Y:S01]  /*c460*/  BPT.TRAP 0x1 ;  /* 0x000000040000795c */ /* 0x000fe20000300000 */
.L_x_77:
[----:B------:R-:W-:Y:S01]  /*c470*/  R2UR UR8, R4 ;  /* 0x00000000040872ca */ /* 0x000fe200000e0000 */
[----:B------:R-:W-:Y:S01]  /*c480*/  ULDC.64 UR6, c[0x0][0x198] ;  /* 0x0000660000067ab9 */ /* 0x000fe20000000a00 */
[----:B------:R-:W-:Y:S01]  /*c490*/  UMOV UR14, 0x0 ;  /* 0x00000000000e7882 */ /* 0x000fe20000000000 */
[----:B------:R-:W-:Y:S01]  /*c4a0*/  UIADD3 UR6, UP0, UR6, 0xf0, URZ ;  /* 0x000000f006067890 */ /* 0x000fe2000ff1e03f */
[----:B------:R-:W-:Y:S01]  /*c4b0*/  IMAD.MOV.U32 R7, RZ, RZ, 0x40 ;  /* 0x00000040ff077424 */ /* 0x000fe200078e00ff */
[----:B------:R-:W-:Y:S01]  /*c4c0*/  UMOV UR15, 0x10000000 ;  /* 0x10000000000f7882 */ /* 0x000fe20000000000 */
[----:B------:R-:W-:Y:S01]  /*c4d0*/  UMOV UR10, URZ ;  /* 0x0000003f000a7c82 */ /* 0x000fe20008000000 */
[----:B------:R-:W-:Y:S01]  /*c4e0*/  UIADD3.X UR7, URZ, UR7, URZ, UP0, !UPT ;  /* 0x000000073f077290 */ /* 0x000fe200087fe43f */
[----:B------:R-:W-:Y:S01]  /*c4f0*/  MOV R3, 0x1 ;  /* 0x0000000100037802 */ /* 0x000fe20000000f00 */
[----:B------:R-:W-:Y:S01]  /*c500*/  UMOV UR12, UR28 ;  /* 0x0000001c000c7c82 */ /* 0x000fe20008000000 */
[----:B------:R-:W-:Y:S01]  /*c510*/  UMOV UR13, UR29 ;  /* 0x0000001d000d7c82 */ /* 0x000fe20008000000 */
[----:B------:R-:W-:Y:S01]  /*c520*/  UMOV UR26, 0x40 ;  /* 0x00000040001a7882 */ /* 0x000fe20000000000 */
[----:B------:R-:W-:Y:S01]  /*c530*/  UMOV UR27, UR11 ;  /* 0x0000000b001b7c82 */ /* 0x000fe20008000000 */
[----:B------:R-:W-:-:S02]  /*c540*/  UIADD3 UR9, UR8, 0x30050, URZ ;  /* 0x0003005008097890 */ /* 0x000fc4000fffe03f */
[----:B------:R-:W-:-:S05]  /*c550*/  UIADD3 UR24, UR8, 0x2000, URZ ;  /* 0x0000200008187890 */ /* 0x000fca000fffe03f */
[----:B------:R-:W-:Y:S02]  /*c560*/  UMOV UR25, UR9 ;  /* 0x0000000900197c82 */ /* 0x000fe40008000000 */
[----:B------:R1:W-:Y:S02]  /*c570*/  UTMALDG.4D [UR8], [UR6], desc[UR14] ;  /* 0x00000e08060075b4 */ /* 0x0003e40008019000 */
[----:B------:R1:W-:Y:S02]  /*c580*/  UTMALDG.4D [UR24], [UR6], desc[UR14] ;  /* 0x00000e18060075b4 */ /* 0x0003e40008019000 */
[----:B-1----:R-:W-:Y:S01]  /*c590*/  NOP ;  /* 0x0000000000007918 */ /* 0x002fe20000000000 */
.L_x_74:
[----:B------:R-:W-:Y:S05]  /*c5a0*/  BSYNC B0 ;  /* 0x0000000000007941 */ /* 0x000fea0003800000 */
.L_x_73:
[----:B------:R-:W-:Y:S01]  /*c5b0*/  ISETP.LT.AND P4, PT, RZ, UR4, P3 ;  /* 0x00000004ff007c0c */ /* 0x000fe20009f81270 */
[----:B------:R-:W-:-:S12]  /*c5c0*/  BSSY B0, `(.L_x_78) ;  /* 0x0000029000007945 */ /* 0x000fd80003800000 */
[----:B------:R-:W-:Y:S05]  /*c5d0*/  @!P4 BRA `(.L_x_79) ;  /* 0x00000000009cc947 */ /* 0x000fea0003800000 */
[----:B------:R-:W1:Y:S01]  /*c5e0*/  S2R R5, SR_CgaCtaId ;  /* 0x0000000000057919 */ /* 0x000e620000008800 */
[----:B------:R-:W-:-:S04]  /*c5f0*/  MOV R2, 0x400 ;  /* 0x0000040000027802 */ /* 0x000fc80000000f00 */
[----:B-1----:R-:W-:Y:S02]  /*c600*/  LEA R5, R5, R2, 0x18 ;  /* 0x0000000205057211 */ /* 0x002fe400078ec0ff */
[----:B------:R-:W-:-:S04]  /*c610*/  MOV R2, 0x1 ;  /* 0x0000000100027802 */ /* 0x000fc80000000f00 */
[----:B------:R-:W-:-:S04]  /*c620*/  SHF.L.U32 R2, R2, 0x1f, RZ ;  /* 0x0000001f02027819 */ /* 0x000fc800000006ff */
[----:B------:R-:W1:Y:S02]  /*c630*/  SYNCS.PHASECHK.TRANS64.TRYWAIT P0, [R5+URZ+0x30028], R2 ;  /* 0x03002802050075a7 */ /* 0x000e64000800017f */
[----:B-1----:R-:W-:Y:S05]  /*c640*/  @!P0 BRA `(.L_x_80) ;  /* 0x0000001000908947 */ /* 0x002fea0003800000 */
.L_x_113:
        /* <DEDUP_REMOVED lines=8> */
.L_x_81:
[----:B------:R-:W-:-:S04]  /*c6d0*/  LOP3.LUT P0, RZ, R0, 0x1f, RZ, 0xc0, !PT ;  /* 0x0000001f00ff7812 */ /* 0x000fc8000780c0ff */
[----:B------:R-:W-:-:S13]  /*c6e0*/  PLOP3.LUT P0, PT, P0, P2, PT, 0x2a, 0x0 ;  /* 0x000000000000781c */ /* 0x000fda0000704572 */
[----:B------:R-:W-:Y:S05]  /*c6f0*/  @P0 BRA `(.L_x_82) ;  /* 0x0000000000040947 */ /* 0x000fea0003800000 */
[----:B------:R-:W-:Y:S01]  /*c700*/  BPT.TRAP 0x1 ;  /* 0x000000040000795c */ /* 0x000fe20000300000 */
.L_x_82:
[----:B------:R-:W-:Y:S01]  /*c710*/  R2UR UR16, R5 ;  /* 0x00000000051072ca */ /* 0x000fe200000e0000 */
[----:B------:R-:W-:Y:S01]  /*c720*/  ULDC.64 UR6, c[0x0][0x198] ;  /* 0x0000660000067ab9 */ /* 0x000fe20000000a00 */
[----:B------:R-:W-:Y:S01]  /*c730*/  UMOV UR27, URZ ;  /* 0x0000003f001b7c82 */ /* 0x000fe20008000000 */
[----:B------:R-:W-:Y:S01]  /*c740*/  UIADD3 UR6, UP0, UR6, 0x1f0, URZ ;  /* 0x000001f006067890 */ /* 0x000fe2000ff1e03f */
[----:B------:R-:W-:Y:S01]  /*c750*/  MOV R2, 0x1 ;  /* 0x0000000100027802 */ /* 0x000fe20000000f00 */
[----:B------:R-:W-:Y:S01]  /*c760*/  UMOV UR8, 0x0 ;  /* 0x0000000000087882 */ /* 0x000fe20000000000 */
[----:B------:R-:W-:Y:S01]  /*c770*/  UMOV UR9, 0x10000000 ;  /* 0x1000000000097882 */ /* 0x000fe20000000000 */
[----:B------:R-:W-:Y:S01]  /*c780*/  UIADD3.X UR7, URZ, UR7, URZ, UP0, !UPT ;  /* 0x000000073f077290 */ /* 0x000fe200087fe43f */
[----:B------:R-:W-:Y:S01]  /*c790*/  UMOV UR26, URZ ;  /* 0x0000003f001a7c82 */ /* 0x000fe20008000000 */
[----:B------:R-:W-:Y:S01]  /*c7a0*/  UMOV UR18, 0x40 ;  /* 0x0000004000127882 */ /* 0x000fe20000000000 */
[----:B------:R-:W-:Y:S01]  /*c7b0*/  UMOV UR20, UR28 ;  /* 0x0000001c00147c82 */ /* 0x000fe20008000000 */
[----:B------:R-:W-:-:S02]  /*c7c0*/  UMOV UR21, UR29 ;  /* 0x0000001d00157c82 */ /* 0x000fc40008000000 */
[----:B------:R-:W-:Y:S02]  /*c7d0*/  UIADD3 UR24, UR16, 0x8000, URZ ;  /* 0x0000800010187890 */ /* 0x000fe4000fffe03f */
[----:B------:R-:W-:Y:S02]  /*c7e0*/  UIADD3 UR25, UR16, 0x30000, URZ ;  /* 0x0003000010197890 */ /* 0x000fe4000fffe03f */
[----:B------:R-:W-:Y:S01]  /*c7f0*/  UIADD3 UR16, UR16, 0xc000, URZ ;  /* 0x0000c00010107890 */ /* 0x000fe2000fffe03f */
[----:B------:R-:W-:-:S04]  /*c800*/  UMOV UR19, UR27 ;  /* 0x0000001b00137c82 */ /* 0x000fc80008000000 */
[----:B------:R-:W-:Y:S02]  /*c810*/  UMOV UR17, UR25 ;  /* 0x0000001900117c82 */ /* 0x000fe40008000000 */
[----:B------:R1:W-:Y:S02]  /*c820*/  UTMALDG.4D [UR24], [UR6], desc[UR8] ;  /* 0x00000818060075b4 */ /* 0x0003e40008019000 */
[----:B------:R1:W-:Y:S02]  /*c830*/  UTMALDG.4D [UR16], [UR6], desc[UR8] ;  /* 0x00000810060075b4 */ /* 0x0003e40008019000 */
[----:B-1----:R-:W-:Y:S01]  /*c840*/  NOP ;  /* 0x0000000000007918 */ /* 0x002fe20000000000 */
.L_x_79:
[----:B------:R-:W-:Y:S05]  /*c850*/  BSYNC B0 ;  /* 0x0000000000007941 */ /* 0x000fea0003800000 */
.L_x_78:
[----:B------:R-:W-:Y:S04]  /*c860*/  BSSY B0, `(.L_x_83) ;  /* 0x000002c000007945 */ /* 0x000fe80003800000 */
[----:B------:R-:W-:Y:S05]  /*c870*/  @!P3 BRA `(.L_x_84) ;  /* 0x0000000000a8b947 */ /* 0x000fea0003800000 */
[----:B------:R-:W1:Y:S01]  /*c880*/  S2R R5, SR_CgaCtaId ;  /* 0x0000000000057919 */ /* 0x000e620000008800 */
[----:B------:R-:W-:-:S04]  /*c890*/  MOV R4, 0x400 ;  /* 0x0000040000047802 */ /* 0x000fc80000000f00 */
[----:B-1----:R-:W-:Y:S01]  /*c8a0*/  LEA R6, R5, R4, 0x18 ;  /* 0x0000000405067211 */ /* 0x002fe200078ec0ff */
[----:B------:R-:W-:-:S03]  /*c8b0*/  IMAD.MOV.U32 R5, RZ, RZ, 0x1 ;  /* 0x00000001ff057424 */ /* 0x000fc600078e00ff */
[----:B------:R-:W-:Y:S02]  /*c8c0*/  LEA R4, R3, R6, 0x3 ;  /* 0x0000000603047211 */ /* 0x000fe400078e18ff */
[----:B------:R-:W-:-:S04]  /*c8d0*/  SHF.L.U32 R5, R5, 0x1f, RZ ;  /* 0x0000001f05057819 */ /* 0x000fc800000006ff */
[----:B------:R-:W1:Y:S02]  /*c8e0*/  SYNCS.PHASECHK.TRANS64.TRYWAIT P0, [R4+URZ+0x30060], R5 ;  /* 0x03006005040075a7 */ /* 0x000e64000800017f */
[----:B-1----:R-:W-:Y:S05]  /*c8f0*/  @!P0 BRA `(.L_x_85) ;  /* 0x0000000c00f88947 */ /* 0x002fea0003800000 */
.L_x_114:
        /* <DEDUP_REMOVED lines=8> */
.L_x_86:
[----:B------:R-:W-:-:S04]  /*c980*/  LOP3.LUT P0, RZ, R0, 0x1f, RZ, 0xc0, !PT ;  /* 0x0000001f00ff7812 */ /* 0x000fc8000780c0ff */
[----:B------:R-:W-:-:S13]  /*c990*/  PLOP3.LUT P0, PT, P0, P2, PT, 0x2a, 0x0 ;  /* 0x000000000000781c */ /* 0x000fda0000704572 */
[----:B------:R-:W-:Y:S05]  /*c9a0*/  @P0 BRA `(.L_x_87) ;  /* 0x0000000000040947 */ /* 0x000fea0003800000 */
[----:B------:R-:W-:Y:S01]  /*c9b0*/  BPT.TRAP 0x1 ;  /* 0x000000040000795c */ /* 0x000fe20000300000 */
.L_x_87:
[----:B------:R-:W-:Y:S01]  /*c9c0*/  R2UR UR16, R3 ;  /* 0x00000000031072ca */ /* 0x000fe200000e0000 */
[----:B------:R-:W-:Y:S01]  /*c9d0*/  ULDC.64 UR8, c[0x0][0x198] ;  /* 0x0000660000087ab9 */ /* 0x000fe20000000a00 */
[----:B------:R-:W-:Y:S01]  /*c9e0*/  R2UR UR6, R6 ;  /* 0x00000000060672ca */ /* 0x000fe200000e0000 */
[----:B------:R-:W-:Y:S01]  /*c9f0*/  UIADD3 UR8, UP0, UR8, 0xf0, URZ ;  /* 0x000000f008087890 */ /* 0x000fe2000ff1e03f */
[----:B------:R-:W-:Y:S01]  /*ca00*/  R2UR UR19, R7 ;  /* 0x00000000071372ca */ /* 0x000fe200000e0000 */
[----:B------:R-:W-:Y:S01]  /*ca10*/  UMOV UR12, 0x0 ;  /* 0x00000000000c7882 */ /* 0x000fe20000000000 */
[----:B------:R-:W-:Y:S01]  /*ca20*/  R2UR UR17, R4 ;  /* 0x00000000041172ca */ /* 0x000fe200000e0000 */
[----:B------:R-:W-:Y:S01]  /*ca30*/  UIADD3.X UR9, URZ, UR9, URZ, UP0, !UPT ;  /* 0x000000093f097290 */ /* 0x000fe200087fe43f */
[----:B------:R-:W-:Y:S01]  /*ca40*/  UMOV UR13, 0x10000000 ;  /* 0x10000000000d7882 */ /* 0x000fe20000000000 */
[----:B------:R-:W-:Y:S01]  /*ca50*/  UMOV UR18, URZ ;  /* 0x0000003f00127c82 */ /* 0x000fe20008000000 */
[----:B------:R-:W-:Y:S01]  /*ca60*/  UMOV UR20, UR28 ;  /* 0x0000001c00147c82 */ /* 0x000fe20008000000 */
[----:B------:R-:W-:Y:S01]  /*ca70*/  UMOV UR21, UR29 ;  /* 0x0000001d00157c82 */ /* 0x000fe20008000000 */
[----:B------:R-:W-:-:S03]  /*ca80*/  UMOV UR26, 0x40 ;  /* 0x00000040001a7882 */ /* 0x000fc60000000000 */
[----:B------:R-:W-:Y:S02]  /*ca90*/  ULEA UR16, UR16, UR6, 0xe ;  /* 0x0000000610107291 */ /* 0x000fe4000f8e703f */
[----:B------:R-:W-:Y:S02]  /*caa0*/  UIADD3 UR19, UR11, UR19, URZ ;  /* 0x000000130b137290 */ /* 0x000fe4000fffe03f */
[----:B------:R-:W-:Y:S02]  /*cab0*/  UIADD3 UR17, UR17, 0x30050, URZ ;  /* 0x0003005011117890 */ /* 0x000fe4000fffe03f */
[----:B------:R-:W-:-:S03]  /*cac0*/  UIADD3 UR24, UR16, 0x2000, URZ ;  /* 0x0000200010187890 */ /* 0x000fc6000fffe03f */
[----:B------:R-:W-:Y:S02]  /*cad0*/  UMOV UR27, UR19 ;  /* 0x00000013001b7c82 */ /* 0x000fe40008000000 */
[----:B------:R-:W-:Y:S02]  /*cae0*/  UMOV UR25, UR17 ;  /* 0x0000001100197c82 */ /* 0x000fe40008000000 */
[----:B------:R1:W-:Y:S02]  /*caf0*/  UTMALDG.4D [UR16], [UR8], desc[UR12] ;  /* 0x00000c10080075b4 */ /* 0x0003e40008019000 */
[----:B------:R1:W-:Y:S02]  /*cb00*/  UTMALDG.4D [UR24], [UR8], desc[UR12] ;  /* 0x00000c18080075b4 */ /* 0x0003e40008019000 */
[----:B-1----:R-:W-:Y:S01]  /*cb10*/  NOP ;  /* 0x0000000000007918 */ /* 0x002fe20000000000 */
.L_x_84:
[----:B------:R-:W-:Y:S05]  /*cb20*/  BSYNC B0 ;  /* 0x0000000000007941 */ /* 0x000fea0003800000 */
.L_x_83:
[----:B------:R-:W-:Y:S01]  /*cb30*/  BSSY B0, `(.L_x_88) ;  /* 0x000002e000007945 */ /* 0x000fe20003800000 */
[----:B------:R-:W-:-:S03]  /*cb40*/  MOV R8, RZ ;  /* 0x000000ff00087202 */ /* 0x000fc60000000f00 */
[----:B------:R-:W-:Y:S05]  /*cb50*/  @!P4 BRA `(.L_x_89) ;  /* 0x0000000000acc947 */ /* 0x000fea0003800000 */
[----:B------:R-:W1:Y:S01]  /*cb60*/  S2R R4, SR_CgaCtaId ;  /* 0x0000000000047919 */ /* 0x000e620000008800 */
[----:B------:R-:W-:-:S04]  /*cb70*/  MOV R3, 0x400 ;  /* 0x0000040000037802 */ /* 0x000fc80000000f00 */
[----:B-1----:R-:W-:Y:S02]  /*cb80*/  LEA R5, R4, R3, 0x18 ;  /* 0x0000000304057211 */ /* 0x002fe400078ec0ff */
[----:B------:R-:W-:-:S03]  /*cb90*/  MOV R4, 0x1 ;  /* 0x0000000100047802 */ /* 0x000fc60000000f00 */
[----:B------:R-:W-:Y:S01]  /*cba0*/  IMAD R3, R2, 0x8, R5 ;  /* 0x0000000802037824 */ /* 0x000fe200078e0205 */
[----:B------:R-:W-:-:S04]  /*cbb0*/  SHF.L.U32 R4, R4, 0x1f, RZ ;  /* 0x0000001f04047819 */ /* 0x000fc800000006ff */
[----:B------:R-:W1:Y:S02]  /*cbc0*/  SYNCS.PHASECHK.TRANS64.TRYWAIT P0, [R3+URZ+0x30028], R4 ;  /* 0x03002804030075a7 */ /* 0x000e64000800017f */
[----:B-1----:R-:W-:Y:S05]  /*cbd0*/  @!P0 BRA `(.L_x_90) ;  /* 0x0000000c00548947 */ /* 0x002fea0003800000 */
.L_x_115:
        /* <DEDUP_REMOVED lines=8> */
.L_x_91:
[----:B------:R-:W-:-:S04]  /*cc60*/  LOP3.LUT P0, RZ, R0, 0x1f, RZ, 0xc0, !PT ;  /* 0x0000001f00ff7812 */ /* 0x000fc8000780c0ff */
[----:B------:R-:W-:-:S13]  /*cc70*/  PLOP3.LUT P0, PT, P0, P2, PT, 0x2a, 0x0 ;  /* 0x000000000000781c */ /* 0x000fda0000704572 */
[----:B------:R-:W-:Y:S05]  /*cc80*/  @P0 BRA `(.L_x_92) ;  /* 0x0000000000040947 */ /* 0x000fea0003800000 */
[----:B------:R-:W-:Y:S01]  /*cc90*/  BPT.TRAP 0x1 ;  /* 0x000000040000795c */ /* 0x000fe20000300000 */
.L_x_92:
[C---:B------:R-:W-:Y:S01]  /*cca0*/  LEA R5, R2.reuse, R5, 0xf ;  /* 0x0000000502057211 */ /* 0x040fe200078e78ff */
[----:B------:R-:W-:Y:S01]  /*ccb0*/  ULDC.64 UR6, c[0x0][0x198] ;  /* 0x0000660000067ab9 */ /* 0x000fe20000000a00 */
[----:B------:R-:W-:Y:S01]  /*ccc0*/  R2UR UR17, R3 ;  /* 0x00000000031172ca */ /* 0x000fe200000e0000 */
[----:B------:R-:W-:Y:S01]  /*ccd0*/  UIADD3 UR6, UP0, UR6, 0x2f0, URZ ;  /* 0x000002f006067890 */ /* 0x000fe2000ff1e03f */
[----:B------:R-:W-:Y:S01]  /*cce0*/  R2UR UR24, R5 ;  /* 0x00000000051872ca */ /* 0x000fe200000e0000 */
[----:B------:R-:W-:Y:S01]  /*ccf0*/  UMOV UR19, URZ ;  /* 0x0000003f00137c82 */ /* 0x000fe20008000000 */
[----:B------:R-:W-:Y:S01]  /*cd00*/  UMOV UR8, 0x0 ;  /* 0x0000000000087882 */ /* 0x000fe20000000000 */
[----:B------:R-:W-:Y:S01]  /*cd10*/  UIADD3.X UR7, URZ, UR7, URZ, UP0, !UPT ;  /* 0x000000073f077290 */ /* 0x000fe200087fe43f */
[----:B------:R-:W-:Y:S01]  /*cd20*/  MOV R8, 0x1 ;  /* 0x0000000100087802 */ /* 0x000fe20000000f00 */
[----:B------:R-:W-:Y:S01]  /*cd30*/  UMOV UR9, 0x10000000 ;  /* 0x1000000000097882 */ /* 0x000fe20000000000 */
[----:B------:R-:W-:Y:S01]  /*cd40*/  UMOV UR18, URZ ;  /* 0x0000003f00127c82 */ /* 0x000fe20008000000 */
[----:B------:R-:W-:Y:S01]  /*cd50*/  UMOV UR20, UR28 ;  /* 0x0000001c00147c82 */ /* 0x000fe20008000000 */
[----:B------:R-:W-:Y:S01]  /*cd60*/  UMOV UR21, UR29 ;  /* 0x0000001d00157c82 */ /* 0x000fe20008000000 */
[----:B------:R-:W-:Y:S01]  /*cd70*/  UMOV UR26, 0x40 ;  /* 0x00000040001a7882 */ /* 0x000fe20000000000 */
[----:B------:R-:W-:Y:S01]  /*cd80*/  UMOV UR27, UR19 ;  /* 0x00000013001b7c82 */ /* 0x000fe20008000000 */
[----:B------:R-:W-:Y:S01]  /*cd90*/  UIADD3 UR17, UR17, 0x30000, URZ ;  /* 0x0003000011117890 */ /* 0x000fe2000fffe03f */
[----:B------:R-:W-:Y:S01]  /*cda0*/  IADD3 R2, R2, 0x1, RZ ;  /* 0x0000000102027810 */ /* 0x000fe20007ffe0ff */
[----:B------:R-:W-:-:S02]  /*cdb0*/  UIADD3 UR16, UR24, 0x8000, URZ ;  /* 0x0000800018107890 */ /* 0x000fc4000fffe03f */
[----:B------:R-:W-:-:S03]  /*cdc0*/  UIADD3 UR24, UR24, 0xc000, URZ ;  /* 0x0000c00018187890 */ /* 0x000fc6000fffe03f */
[----:B------:R-:W-:-:S04]  /*cdd0*/  UMOV UR25, UR17 ;  /* 0x0000001100197c82 */ /* 0x000fc80008000000 */
[----:B------:R1:W-:Y:S02]  /*cde0*/  UTMALDG.4D [UR16], [UR6], desc[UR8] ;  /* 0x00000810060075b4 */ /* 0x0003e40008019000 */
[----:B------:R1:W-:Y:S02]  /*cdf0*/  UTMALDG.4D [UR24], [UR6], desc[UR8] ;  /* 0x00000818060075b4 */ /* 0x0003e40008019000 */
[----:B-1----:R-:W-:Y:S01]  /*ce00*/  NOP ;  /* 0x0000000000007918 */ /* 0x002fe20000000000 */
.L_x_89:
[----:B------:R-:W-:Y:S05]  /*ce10*/  BSYNC B0 ;  /* 0x0000000000007941 */ /* 0x000fea0003800000 */
.L_x_88:
[----:B------:R-:W-:-:S05]  /*ce20*/  IMAD.U32 R3, RZ, RZ, UR4 ;  /* 0x00000004ff037e24 */ /* 0x000fca000f8e00ff */
[----:B------:R-:W-:-:S13]  /*ce30*/  ISETP.GE.AND P0, PT, R3, 0x2, PT ;  /* 0x000000020300780c */ /* 0x000fda0003f06270 */
[----:B------:R-:W-:Y:S05]  /*ce40*/  @!P0 EXIT ;  /* 0x000000000000894d */ /* 0x000fea0003800000 */
[----:B------:R-:W-:Y:S01]  /*ce50*/  USHF.L.U32 UR6, UR4, 0x1, URZ ;  /* 0x0000000104067899 */ /* 0x000fe2000800063f */
[----:B------:R-:W-:Y:S01]  /*ce60*/  LOP3.LUT P0, RZ, R0, 0x1f, RZ, 0xc0, !PT ;  /* 0x0000001f00ff7812 */ /* 0x000fe2000780c0ff */
[----:B------:R-:W-:Y:S01]  /*ce70*/  BSSY B0, `(.L_x_93) ;  /* 0x0000065000007945 */ /* 0x000fe20003800000 */
[----:B------:R-:W-:Y:S02]  /*ce80*/  MOV R3, UR5 ;  /* 0x0000000500037c02 */ /* 0x000fe40008000f00 */
[----:B------:R-:W-:Y:S02]  /*ce90*/  PLOP3.LUT P0, PT, P0, P2, PT, 0x2a, 0x0 ;  /* 0x000000000000781c */ /* 0x000fe40000704572 */
[----:B------:R-:W-:Y:S02]  /*cea0*/  LOP3.LUT R3, R3, 0x2, RZ, 0xfc, !PT ;  /* 0x0000000203037812 */ /* 0x000fe400078efcff */
[----:B------:R-:W-:Y:S02]  /*ceb0*/  MOV R0, 0x1 ;  /* 0x0000000100007802 */ /* 0x000fe40000000f00 */
[----:B------:R-:W-:-:S07]  /*cec0*/  MOV R9, UR6 ;  /* 0x0000000600097c02 */ /* 0x000fce0008000f00 */
.L_x_104:
[----:B------:R-:W-:Y:S04]  /*ced0*/  BSSY B1, `(.L_x_94) ;  /* 0x000002c000017945 */ /* 0x000fe80003800000 */
[----:B------:R-:W-:Y:S05]  /*cee0*/  @!P3 BRA `(.L_x_95) ;  /* 0x0000000000a8b947 */ /* 0x000fea0003800000 */
[----:B------:R-:W1:Y:S01]  /*cef0*/  S2R R5, SR_CgaCtaId ;  /* 0x0000000000057919 */ /* 0x000e620000008800 */
[----:B------:R-:W-:-:S04]  /*cf00*/  MOV R4, 0x400 ;  /* 0x0000040000047802 */ /* 0x000fc80000000f00 */
[----:B-1----:R-:W-:Y:S02]  /*cf10*/  LEA R5, R5, R4, 0x18 ;  /* 0x0000000405057211 */ /* 0x002fe400078ec0ff */
[----:B------:R-:W-:Y:S02]  /*cf20*/  SHF.L.U32 R4, R0, 0x1f, RZ ;  /* 0x0000001f00047819 */ /* 0x000fe400000006ff */
[----:B------:R-:W-:-:S04]  /*cf30*/  LEA R7, R2, R5, 0x3 ;  /* 0x0000000502077211 */ /* 0x000fc800078e18ff */
[----:B------:R-:W1:Y:S02]  /*cf40*/  SYNCS.PHASECHK.TRANS64.TRYWAIT P4, [R7+URZ+0x30028], R4 ;  /* 0x03002804070075a7 */ /* 0x000e64000808017f */
[----:B-1----:R-:W-:Y:S05]  /*cf50*/  @!P4 BRA `(.L_x_96) ;  /* 0x000000080088c947 */ /* 0x002fea0003800000 */
.L_x_116:
[----:B-1----:R-:W-:-:S04]  /*cf60*/  @P2 IMAD.MOV.U32 R4, RZ, RZ, 0x8000 ;  /* 0x00008000ff042424 */ /* 0x002fc800078e00ff */
[----:B------:R1:W-:Y:S02]  /*cf70*/  @P2 SYNCS.ARRIVE.TRANS64 RZ, [R7+URZ+0x30000], R4 ;  /* 0x0300000407ff29a7 */ /* 0x0003e4000800003f */
[----:B-1----:R-:W-:-:S04]  /*cf80*/  PRMT R4, R3, 0x9910, RZ ;  /* 0x0000991003047816 */ /* 0x002fc800000000ff */
[----:B------:R-:W-:-:S13]  /*cf90*/  ISETP.NE.AND P4, PT, R4, 0x2, PT ;  /* 0x000000020400780c */ /* 0x000fda0003f85270 */
[----:B------:R-:W-:Y:S05]  /*cfa0*/  @P4 BRA `(.L_x_97) ;  /* 0x0000000000044947 */ /* 0x000fea0003800000 */
[----:B------:R-:W-:Y:S01]  /*cfb0*/  BPT.TRAP 0x1 ;  /* 0x000000040000795c */ /* 0x000fe20000300000 */
.L_x_97:
[----:B------:R-:W-:Y:S05]  /*cfc0*/  @P0 BRA `(.L_x_98) ;  /* 0x0000000000040947 */ /* 0x000fea0003800000 */
[----:B------:R-:W-:Y:S01]  /*cfd0*/  BPT.TRAP 0x1 ;  /* 0x000000040000795c */ /* 0x000fe20000300000 */
.L_x_98:
[----:B------:R-:W-:Y:S01]  /*cfe0*/  LEA R5, R2, R5, 0xf ;  /* 0x0000000502057211 */ /* 0x000fe200078e78ff */
[----:B------:R-:W-:Y:S01]  /*cff0*/  ULDC.64 UR6, c[0x0][0x198] ;  /* 0x0000660000067ab9 */ /* 0x000fe20000000a00 */
[----:B------:R-:W-:Y:S01]  /*d000*/  R2UR UR25, R7 ;  /* 0x00000000071972ca */ /* 0x000fe200000e0000 */
[----:B------:R-:W-:Y:S01]  /*d010*/  UIADD3 UR6, UP0, UR6, 0x1f0, URZ ;  /* 0x000001f006067890 */ /* 0x000fe2000ff1e03f */
[----:B------:R-:W-:Y:S01]  /*d020*/  R2UR UR16, R5 ;  /* 0x00000000051072ca */ /* 0x000fe200000e0000 */
[----:B------:R-:W-:Y:S01]  /*d030*/  UMOV UR8, 0x0 ;  /* 0x0000000000087882 */ /* 0x000fe20000000000 */
[----:B------:R-:W-:Y:S01]  /*d040*/  R2UR UR27, R8 ;  /* 0x00000000081b72ca */ /* 0x000fe200000e0000 */
[----:B------:R-:W-:Y:S01]  /*d050*/  UIADD3.X UR7, URZ, UR7, URZ, UP0, !UPT ;  /* 0x000000073f077290 */ /* 0x000fe200087fe43f */
[----:B------:R-:W-:Y:S01]  /*d060*/  IADD3 R2, R2, 0x1, RZ ;  /* 0x0000000102027810 */ /* 0x000fe20007ffe0ff */
[----:B------:R-:W-:Y:S01]  /*d070*/  UMOV UR9, 0x10000000 ;  /* 0x1000000000097882 */ /* 0x000fe20000000000 */
[----:B------:R-:W-:Y:S01]  /*d080*/  UMOV UR26, URZ ;  /* 0x0000003f001a7c82 */ /* 0x000fe20008000000 */
[----:B------:R-:W-:Y:S01]  /*d090*/  UMOV UR18, 0x40 ;  /* 0x0000004000127882 */ /* 0x000fe20000000000 */
[----:B------:R-:W-:Y:S01]  /*d0a0*/  UMOV UR20, UR28 ;  /* 0x0000001c00147c82 */ /* 0x000fe20008000000 */
[----:B------:R-:W-:Y:S01]  /*d0b0*/  UMOV UR21, UR29 ;  /* 0x0000001d00157c82 */ /* 0x000fe20008000000 */
[----:B------:R-:W-:Y:S01]  /*d0c0*/  ISETP.NE.AND P4, PT, R2, 0x5, PT ;  /* 0x000000050200780c */ /* 0x000fe20003f85270 */
[----:B------:R-:W-:-:S02]  /*d0d0*/  UIADD3 UR25, UR25, 0x30000, URZ ;  /* 0x0003000019197890 */ /* 0x000fc4000fffe03f */
[----:B------:R-:W-:Y:S01]  /*d0e0*/  UIADD3 UR24, UR16, 0x8000, URZ ;  /* 0x0000800010187890 */ /* 0x000fe2000fffe03f */
[----:B------:R-:W-:Y:S01]  /*d0f0*/  SEL R5, RZ, 0x1, P4 ;  /* 0x00000001ff057807 */ /* 0x000fe20002000000 */
[----:B------:R-:W-:Y:S01]  /*d100*/  USHF.L.U32 UR27, UR27, 0x7, URZ ;  /* 0x000000071b1b7899 */ /* 0x000fe2000800063f */
[----:B------:R-:W-:Y:S01]  /*d110*/  SEL R2, R2, RZ, P4 ;  /* 0x000000ff02027207 */ /* 0x000fe20002000000 */
[----:B------:R-:W-:Y:S01]  /*d120*/  UIADD3 UR16, UR16, 0xc000, URZ ;  /* 0x0000c00010107890 */ /* 0x000fe2000fffe03f */
[----:B------:R-:W-:Y:S01]  /*d130*/  LOP3.LUT R0, R0, R5, RZ, 0x3c, !PT ;  /* 0x0000000500007212 */ /* 0x000fe200078e3cff */
[----:B------:R-:W-:-:S03]  /*d140*/  UMOV UR17, UR25 ;  /* 0x0000001900117c82 */ /* 0x000fc60008000000 */
[----:B------:R-:W-:Y:S02]  /*d150*/  UMOV UR19, UR27 ;  /* 0x0000001b00137c82 */ /* 0x000fe40008000000 */
[----:B------:R1:W-:Y:S02]  /*d160*/  UTMALDG.4D [UR24], [UR6], desc[UR8] ;  /* 0x00000818060075b4 */ /* 0x0003e40008019000 */
[----:B------:R1:W-:Y:S02]  /*d170*/  UTMALDG.4D [UR16], [UR6], desc[UR8] ;  /* 0x00000810060075b4 */ /* 0x0003e40008019000 */
[----:B-1----:R-:W-:Y:S01]  /*d180*/  NOP ;  /* 0x0000000000007918 */ /* 0x002fe20000000000 */
.L_x_95:
[----:B------:R-:W-:Y:S05]  /*d190*/  BSYNC B1 ;  /* 0x0000000000017941 */ /* 0x000fea0003800000 */
.L_x_94:
[----:B------:R-:W-:Y:S01]  /*d1a0*/  ISETP.LT.OR P4, PT, R9, 0x4, !P3 ;  /* 0x000000040900780c */ /* 0x000fe20005f81670 */
[----:B------:R-:W-:-:S12]  /*d1b0*/  BSSY B1, `(.L_x_99) ;  /* 0x000002d000017945 */ /* 0x000fd80003800000 */
[----:B------:R-:W-:Y:S05]  /*d1c0*/  @P4 BRA `(.L_x_100) ;  /* 0x0000000000ac4947 */ /* 0x000fea0003800000 */
[----:B------:R-:W1:Y:S01]  /*d1d0*/  S2R R5, SR_CgaCtaId ;  /* 0x0000000000057919 */ /* 0x000e620000008800 */
[----:B------:R-:W-:Y:S02]  /*d1e0*/  MOV R4, 0x400 ;  /* 0x0000040000047802 */ /* 0x000fe40000000f00 */
[----:B------:R-:W-:Y:S02]  /*d1f0*/  SHF.L.U32 R7, R0, 0x1f, RZ ;  /* 0x0000001f00077819 */ /* 0x000fe400000006ff */
[----:B-1----:R-:W-:-:S04]  /*d200*/  LEA R5, R5, R4, 0x18 ;  /* 0x0000000405057211 */ /* 0x002fc800078ec0ff */
[----:B------:R-:W-:-:S04]  /*d210*/  LEA R4, R2, R5, 0x3 ;  /* 0x0000000502047211 */ /* 0x000fc800078e18ff */
[----:B------:R-:W1:Y:S02]  /*d220*/  SYNCS.PHASECHK.TRANS64.TRYWAIT P4, [R4+URZ+0x30028], R7 ;  /* 0x03002807040075a7 */ /* 0x000e64000808017f */
[----:B-1----:R-:W-:Y:S05]  /*d230*/  @!P4 BRA `(.L_x_101) ;  /* 0x0000000400e4c947 */ /* 0x002fea0003800000 */
.L_x_117:
[----:B------:R-:W-:Y:S02]  /*d240*/  PRMT R6, R3, 0x9910, RZ ;  /* 0x0000991003067816 */ /* 0x000fe400000000ff */
[----:B-1----:R-:W-:Y:S02]  /*d250*/  @P1 MOV R7, 0x8000 ;  /* 0x0000800000071802 */ /* 0x002fe40000000f00 */
[----:B------:R-:W-:Y:S02]  /*d260*/  ISETP.NE.AND P4, PT, R6, 0x2, PT ;  /* 0x000000020600780c */ /* 0x000fe40003f85270 */
[----:B------:R1:W-:Y:S11]  /*d270*/  @P1 SYNCS.ARRIVE.TRANS64 RZ, [R4+URZ+0x30000], R7 ;  /* 0x0300000704ff19a7 */ /* 0x0003f6000800003f */
[----:B-1----:R-:W-:Y:S05]  /*d280*/  @P4 BRA `(.L_x_102) ;  /* 0x0000000000044947 */ /* 0x002fea0003800000 */
[----:B------:R-:W-:Y:S01]  /*d290*/  BPT.TRAP 0x1 ;  /* 0x000000040000795c */ /* 0x000fe20000300000 */
.L_x_102:
[----:B------:R-:W-:Y:S05]  /*d2a0*/  @P0 BRA `(.L_x_103) ;  /* 0x0000000000040947 */ /* 0x000fea0003800000 */
[----:B------:R-:W-:Y:S01]  /*d2b0*/  BPT.TRAP 0x1 ;  /* 0x000000040000795c */ /* 0x000fe20000300000 */
.L_x_103:
[----:B------:R-:W-:Y:S01]  /*d2c0*/  IMAD R5, R2, 0x8000, R5 ;  /* 0x0000800002057824 */ /* 0x000fe200078e0205 */
[----:B------:R-:W-:Y:S01]  /*d2d0*/  R2UR UR25, R4 ;  /* 0x00000000041972ca */ /* 0x000fe200000e0000 */
[----:B------:R-:W-:Y:S01]  /*d2e0*/  ULDC.64 UR6, c[0x0][0x198] ;  /* 0x0000660000067ab9 */ /* 0x000fe20000000a00 */
[----:B------:R-:W-:Y:S01]  /*d2f0*/  R2UR UR27, R8 ;  /* 0x00000000081b72ca */ /* 0x000fe200000e0000 */
[----:B------:R-:W-:Y:S01]  /*d300*/  UIADD3 UR6, UP0, UR6, 0x2f0, URZ ;  /* 0x000002f006067890 */ /* 0x000fe2000ff1e03f */
[----:B------:R-:W-:Y:S01]  /*d310*/  R2UR UR16, R5 ;  /* 0x00000000051072ca */ /* 0x000fe200000e0000 */
[----:B------:R-:W-:Y:S01]  /*d320*/  UMOV UR8, 0x0 ;  /* 0x0000000000087882 */ /* 0x000fe20000000000 */
[----:B------:R-:W-:Y:S01]  /*d330*/  UMOV UR9, 0x10000000 ;  /* 0x1000000000097882 */ /* 0x000fe20000000000 */
[----:B------:R-:W-:Y:S01]  /*d340*/  UIADD3.X UR7, URZ, UR7, URZ, UP0, !UPT ;  /* 0x000000073f077290 */ /* 0x000fe200087fe43f */
[----:B------:R-:W-:Y:S01]  /*d350*/  IADD3 R2, R2, 0x1, RZ ;  /* 0x0000000102027810 */ /* 0x000fe20007ffe0ff */
[----:B------:R-:W-:Y:S01]  /*d360*/  UMOV UR26, URZ ;  /* 0x0000003f001a7c82 */ /* 0x000fe20008000000 */
[----:B------:R-:W-:Y:S01]  /*d370*/  UMOV UR18, 0x40 ;  /* 0x0000004000127882 */ /* 0x000fe20000000000 */
[----:B------:R-:W-:Y:S01]  /*d380*/  UMOV UR20, UR28 ;  /* 0x0000001c00147c82 */ /* 0x000fe20008000000 */
[----:B------:R-:W-:Y:S01]  /*d390*/  UMOV UR21, UR29 ;  /* 0x0000001d00157c82 */ /* 0x000fe20008000000 */
[----:B------:R-:W-:Y:S01]  /*d3a0*/  UIADD3 UR25, UR25, 0x30000, URZ ;  /* 0x0003000019197890 */ /* 0x000fe2000fffe03f */
[----:B------:R-:W-:Y:S01]  /*d3b0*/  ISETP.NE.AND P4, PT, R2, 0x5, PT ;  /* 0x000000050200780c */ /* 0x000fe20003f85270 */
[----:B------:R-:W-:Y:S01]  /*d3c0*/  USHF.L.U32 UR27, UR27, 0x7, URZ ;  /* 0x000000071b1b7899 */ /* 0x000fe2000800063f */
[----:B------:R-:W-:Y:S01]  /*d3d0*/  IADD3 R8, R8, 0x1, RZ ;  /* 0x0000000108087810 */ /* 0x000fe20007ffe0ff */
[----:B------:R-:W-:Y:S01]  /*d3e0*/  UIADD3 UR24, UR16, 0x8000, URZ ;  /* 0x0000800010187890 */ /* 0x000fe2000fffe03f */
[----:B------:R-:W-:Y:S01]  /*d3f0*/  SEL R5, RZ, 0x1, P4 ;  /* 0x00000001ff057807 */ /* 0x000fe20002000000 */
[----:B------:R-:W-:Y:S01]  /*d400*/  UIADD3 UR16, UR16, 0xc000, URZ ;  /* 0x0000c00010107890 */ /* 0x000fe2000fffe03f */
[----:B------:R-:W-:Y:S01]  /*d410*/  SEL R2, R2, RZ, P4 ;  /* 0x000000ff02027207 */ /* 0x000fe20002000000 */
[----:B------:R-:W-:Y:S01]  /*d420*/  UMOV UR17, UR25 ;  /* 0x0000001900117c82 */ /* 0x000fe20008000000 */
[----:B------:R-:W-:Y:S01]  /*d430*/  UMOV UR19, UR27 ;  /* 0x0000001b00137c82 */ /* 0x000fe20008000000 */
[----:B------:R-:W-:-:S03]  /*d440*/  LOP3.LUT R0, R0, R5, RZ, 0x3c, !PT ;  /* 0x0000000500007212 */ /* 0x000fc600078e3cff */
[----:B------:R1:W-:Y:S02]  /*d450*/  UTMALDG.4D [UR24], [UR6], desc[UR8] ;  /* 0x00000818060075b4 */ /* 0x0003e40008019000 */
[----:B------:R1:W-:Y:S02]  /*d460*/  UTMALDG.4D [UR16], [UR6], desc[UR8] ;  /* 0x00000810060075b4 */ /* 0x0003e40008019000 */
[----:B-1----:R-:W-:Y:S01]  /*d470*/  NOP ;  /* 0x0000000000007918 */ /* 0x002fe20000000000 */
.L_x_100:
[----:B------:R-:W-:Y:S05]  /*d480*/  BSYNC B1 ;  /* 0x0000000000017941 */ /* 0x000fea0003800000 */
.L_x_99:
[C---:B------:R-:W-:Y:S02]  /*d490*/  ISETP.GT.AND P4, PT, R9.reuse, 0x4, PT ;  /* 0x000000040900780c */ /* 0x040fe40003f84270 */
[----:B------:R-:W-:-:S11]  /*d4a0*/  IADD3 R9, R9, -0x2, RZ ;  /* 0xfffffffe09097810 */ /* 0x000fd60007ffe0ff */
[----:B------:R-:W-:Y:S05]  /*d4b0*/  @P4 BRA `(.L_x_104) ;  /* 0xfffffff800844947 */ /* 0x000fea000383ffff */
[----:B------:R-:W-:Y:S05]  /*d4c0*/  BSYNC B0 ;  /* 0x0000000000007941 */ /* 0x000fea0003800000 */
.L_x_93:
[----:B------:R-:W-:Y:S05]  /*d4d0*/  EXIT ;  /* 0x000000000000794d */ /* 0x000fea0003800000 */
.L_x_15:
[----:B-1----:R-:W-:-:S04]  /*d4e0*/  MOV R3, UR8 ;  /* 0x0000000800037c02 */ /* 0x002fc80008000f00 */
[----:B------:R1:W2:Y:S03]  /*d4f0*/  SYNCS.PHASECHK.TRANS64.TRYWAIT P1, [R3+URZ+0x30050], R6 ;  /* 0x03005006030075a7 */ /* 0x0002a6000802017f */
[----:B--2---:R-:W-:Y:S05]  /*d500*/  @!P1 NANOSLEEP.SYNCS 0x989680 ;  /* 0x009896800000995d */ /* 0x004fea0003900000 */
[----:B------:R-:W2:Y:S02]  /*d510*/  @!P1 SYNCS.PHASECHK.TRANS64 P1, [R3+URZ+0x30050], R6 ;  /* 0x03005006030095a7 */ /* 0x000ea4000802007f */
[----:B--2---:R-:W-:Y:S05]  /*d520*/  @!P1 BRA `(.L_x_15) ;  /* 0xfffffffc00ec9947 */ /* 0x004fea000383ffff */
[----:B------:R-:W-:Y:S05]  /*d530*/  BRA `(.L_x_105) ;  /* 0xffffff3800747947 */ /* 0x000fea000383ffff */
.L_x_17:
[----:B--2---:R-:W-:-:S04]  /*d540*/  IMAD.U32 R2, RZ, RZ, UR38 ;  /* 0x00000026ff027e24 */ /* 0x004fc8000f8e00ff */
[----:B------:R2:W3:Y:S03]  /*d550*/  SYNCS.PHASECHK.TRANS64.TRYWAIT P1, [R2+URZ+0x30000], R9 ;  /* 0x03000009020075a7 */ /* 0x0004e6000802017f */
[----:B---3--:R-:W-:Y:S05]  /*d560*/  @!P1 NANOSLEEP.SYNCS 0x989680 ;  /* 0x009896800000995d */ /* 0x008fea0003900000 */
[----:B------:R-:W3:Y:S02]  /*d570*/  @!P1 SYNCS.PHASECHK.TRANS64 P1, [R2+URZ+0x30000], R9 ;  /* 0x03000009020095a7 */ /* 0x000ee4000802007f */
[----:B---3--:R-:W-:Y:S05]  /*d580*/  @!P1 BRA `(.L_x_17) ;  /* 0xfffffffc00ec9947 */ /* 0x008fea000383ffff */
[----:B------:R-:W-:Y:S05]  /*d590*/  BRA `(.L_x_106) ;  /* 0xffffff3800807947 */ /* 0x000fea000383ffff */
.L_x_18:
[----:B-1----:R-:W-:-:S04]  /*d5a0*/  MOV R3, UR4 ;  /* 0x0000000400037c02 */ /* 0x002fc80008000f00 */
[----:B------:R1:W2:Y:S03]  /*d5b0*/  SYNCS.PHASECHK.TRANS64.TRYWAIT P1, [R3+URZ+-0x8], R2 ;  /* 0xfffff802030075a7 */ /* 0x0002a6000802017f */
[----:B--2---:R-:W-:Y:S05]  /*d5c0*/  @!P1 NANOSLEEP.SYNCS 0x989680 ;  /* 0x009896800000995d */ /* 0x004fea0003900000 */
[----:B------:R-:W2:Y:S02]  /*d5d0*/  @!P1 SYNCS.PHASECHK.TRANS64 P1, [R3+URZ+-0x8], R2 ;  /* 0xfffff802030095a7 */ /* 0x000ea4000802007f */
[----:B--2---:R-:W-:Y:S05]  /*d5e0*/  @!P1 BRA `(.L_x_18) ;  /* 0xfffffffc00ec9947 */ /* 0x004fea000383ffff */
[----:B------:R-:W-:Y:S05]  /*d5f0*/  BRA `(.L_x_107) ;  /* 0xffffff38007c7947 */ /* 0x000fea000383ffff */
.L_x_20:
[----:B-1----:R-:W-:-:S04]  /*d600*/  MOV R12, UR38 ;  /* 0x00000026000c7c02 */ /* 0x002fc80008000f00 */
[----:B------:R1:W2:Y:S03]  /*d610*/  SYNCS.PHASECHK.TRANS64.TRYWAIT P1, [R12+URZ+0x30008], R9 ;  /* 0x030008090c0075a7 */ /* 0x0002a6000802017f */
[----:B--2---:R-:W-:Y:S05]  /*d620*/  @!P1 NANOSLEEP.SYNCS 0x989680 ;  /* 0x009896800000995d */ /* 0x004fea0003900000 */
[----:B------:R-:W2:Y:S02]  /*d630*/  @!P1 SYNCS.PHASECHK.TRANS64 P1, [R12+URZ+0x30008], R9 ;  /* 0x030008090c0095a7 */ /* 0x000ea4000802007f */
[----:B--2---:R-:W-:Y:S05]  /*d640*/  @!P1 BRA `(.L_x_20) ;  /* 0xfffffffc00ec9947 */ /* 0x004fea000383ffff */
[----:B------:R-:W-:Y:S05]  /*d650*/  BRA `(.L_x_108) ;  /* 0xffffff68003c7947 */ /* 0x000fea000383ffff */
.L_x_25:
[----:B-1----:R-:W-:-:S04]  /*d660*/  MOV R7, UR10 ;  /* 0x0000000a00077c02 */ /* 0x002fc80008000f00 */
[----:B------:R1:W2:Y:S03]  /*d670*/  SYNCS.PHASECHK.TRANS64.TRYWAIT P2, [R7+URZ+0x30000], R6 ;  /* 0x03000006070075a7 */ /* 0x0002a6000804017f */
[----:B--2---:R-:W-:Y:S05]  /*d680*/  @!P2 NANOSLEEP.SYNCS 0x989680 ;  /* 0x009896800000a95d */ /* 0x004fea0003900000 */
[----:B------:R-:W2:Y:S02]  /*d690*/  @!P2 SYNCS.PHASECHK.TRANS64 P2, [R7+URZ+0x30000], R6 ;  /* 0x030000060700a5a7 */ /* 0x000ea4000804007f */
[----:B--2---:R-:W-:Y:S05]  /*d6a0*/  @!P2 BRA `(.L_x_25) ;  /* 0xfffffffc00eca947 */ /* 0x004fea000383ffff */
[----:B------:R-:W-:Y:S05]  /*d6b0*/  BRA `(.L_x_109) ;  /* 0xffffff6c003c7947 */ /* 0x000fea000383ffff */
.L_x_29:
[----:B-1----:R-:W-:-:S04]  /*d6c0*/  MOV R10, UR10 ;  /* 0x0000000a000a7c02 */ /* 0x002fc80008000f00 */
[----:B------:R1:W2:Y:S03]  /*d6d0*/  SYNCS.PHASECHK.TRANS64.TRYWAIT P2, [R10+URZ+0x30000], R13 ;  /* 0x0300000d0a0075a7 */ /* 0x0002a6000804017f */
[----:B--2---:R-:W-:Y:S05]  /*d6e0*/  @!P2 NANOSLEEP.SYNCS 0x989680 ;  /* 0x009896800000a95d */ /* 0x004fea0003900000 */
[----:B------:R-:W2:Y:S02]  /*d6f0*/  @!P2 SYNCS.PHASECHK.TRANS64 P2, [R10+URZ+0x30000], R13 ;  /* 0x0300000d0a00a5a7 */ /* 0x000ea4000804007f */
[----:B--2---:R-:W-:Y:S05]  /*d700*/  @!P2 BRA `(.L_x_29) ;  /* 0xfffffffc00eca947 */ /* 0x004fea000383ffff */
[----:B------:R-:W-:Y:S05]  /*d710*/  BRA `(.L_x_28) ;  /* 0xffffff9000e47947 */ /* 0x000fea000383ffff */
.L_x_37:
[----:B-1----:R-:W-:-:S04]  /*d720*/  IMAD.U32 R7, RZ, RZ, UR10 ;  /* 0x0000000aff077e24 */ /* 0x002fc8000f8e00ff */
[----:B------:R1:W2:Y:S03]  /*d730*/  SYNCS.PHASECHK.TRANS64.TRYWAIT P2, [R7+URZ+0x30000], R6 ;  /* 0x03000006070075a7 */ /* 0x0002a6000804017f */
[----:B--2---:R-:W-:Y:S05]  /*d740*/  @!P2 NANOSLEEP.SYNCS 0x989680 ;  /* 0x009896800000a95d */ /* 0x004fea0003900000 */
[----:B------:R-:W2:Y:S02]  /*d750*/  @!P2 SYNCS.PHASECHK.TRANS64 P2, [R7+URZ+0x30000], R6 ;  /* 0x030000060700a5a7 */ /* 0x000ea4000804007f */
[----:B--2---:R-:W-:Y:S05]  /*d760*/  @!P2 BRA `(.L_x_37) ;  /* 0xfffffffc00eca947 */ /* 0x004fea000383ffff */
[----:B------:R-:W-:Y:S05]  /*d770*/  BRA `(.L_x_110) ;  /* 0xffffff9800207947 */ /* 0x000fea000383ffff */
.L_x_41:
[----:B-1----:R-:W-:-:S04]  /*d780*/  MOV R10, UR10 ;  /* 0x0000000a000a7c02 */ /* 0x002fc80008000f00 */
[----:B------:R1:W2:Y:S03]  /*d790*/  SYNCS.PHASECHK.TRANS64.TRYWAIT P2, [R10+URZ+0x30000], R11 ;  /* 0x0300000b0a0075a7 */ /* 0x0002a6000804017f */
[----:B--2---:R-:W-:Y:S05]  /*d7a0*/  @!P2 NANOSLEEP.SYNCS 0x989680 ;  /* 0x009896800000a95d */ /* 0x004fea0003900000 */
[----:B------:R-:W2:Y:S02]  /*d7b0*/  @!P2 SYNCS.PHASECHK.TRANS64 P2, [R10+URZ+0x30000], R11 ;  /* 0x0300000b0a00a5a7 */ /* 0x000ea4000804007f */
[----:B--2---:R-:W-:Y:S05]  /*d7c0*/  @!P2 BRA `(.L_x_41) ;  /* 0xfffffffc00eca947 */ /* 0x004fea000383ffff */
[----:B------:R-:W-:Y:S05]  /*d7d0*/  BRA `(.L_x_40) ;  /* 0xffffffc800447947 */ /* 0x000fea000383ffff */
.L_x_57:
[----:B-1----:R-:W-:-:S04]  /*d7e0*/  MOV R3, UR4 ;  /* 0x0000000400037c02 */ /* 0x002fc80008000f00 */
[----:B------:R1:W2:Y:S03]  /*d7f0*/  SYNCS.PHASECHK.TRANS64.TRYWAIT P0, [R3+URZ+0x8], R0 ;  /* 0x00000800030075a7 */ /* 0x0002a6000800017f */
[----:B--2---:R-:W-:Y:S05]  /*d800*/  @!P0 NANOSLEEP.SYNCS 0x989680 ;  /* 0x009896800000895d */ /* 0x004fea0003900000 */
[----:B------:R-:W2:Y:S02]  /*d810*/  @!P0 SYNCS.PHASECHK.TRANS64 P0, [R3+URZ+0x8], R0 ;  /* 0x00000800030085a7 */ /* 0x000ea4000800007f */
[----:B--2---:R-:W-:Y:S05]  /*d820*/  @!P0 BRA `(.L_x_57) ;  /* 0xfffffffc00ec8947 */ /* 0x004fea000383ffff */
[----:B------:R-:W-:Y:S05]  /*d830*/  BRA `(.L_x_111) ;  /* 0xffffffd400087947 */ /* 0x000fea000383ffff */
.L_x_75:
[----:B-1----:R1:W2:Y:S02]  /*d840*/  SYNCS.PHASECHK.TRANS64.TRYWAIT P0, [R4+URZ+0x30060], R3 ;  /* 0x03006003040075a7 */ /* 0x0022a4000800017f */
[----:B--2---:R-:W-:Y:S05]  /*d850*/  @!P0 NANOSLEEP.SYNCS 0x989680 ;  /* 0x009896800000895d */ /* 0x004fea0003900000 */
[----:B------:R-:W2:Y:S02]  /*d860*/  @!P0 SYNCS.PHASECHK.TRANS64 P0, [R4+URZ+0x30060], R3 ;  /* 0x03006003040085a7 */ /* 0x000ea4000800007f */
[----:B--2---:R-:W-:Y:S05]  /*d870*/  @!P0 BRA `(.L_x_75) ;  /* 0xfffffffc00f08947 */ /* 0x004fea000383ffff */
[----:B------:R-:W-:Y:S05]  /*d880*/  BRA `(.L_x_112) ;  /* 0xffffffe800c87947 */ /* 0x000fea000383ffff */
.L_x_80:
[----:B-1----:R1:W2:Y:S02]  /*d890*/  SYNCS.PHASECHK.TRANS64.TRYWAIT P0, [R5+URZ+0x30028], R2 ;  /* 0x03002802050075a7 */ /* 0x0022a4000800017f */
[----:B--2---:R-:W-:Y:S05]  /*d8a0*/  @!P0 NANOSLEEP.SYNCS 0x989680 ;  /* 0x009896800000895d */ /* 0x004fea0003900000 */
[----:B------:R-:W2:Y:S02]  /*d8b0*/  @!P0 SYNCS.PHASECHK.TRANS64 P0, [R5+URZ+0x30028], R2 ;  /* 0x03002802050085a7 */ /* 0x000ea4000800007f */
[----:B--2---:R-:W-:Y:S05]  /*d8c0*/  @!P0 BRA `(.L_x_80) ;  /* 0xfffffffc00f08947 */ /* 0x004fea000383ffff */
[----:B------:R-:W-:Y:S05]  /*d8d0*/  BRA `(.L_x_113) ;  /* 0xffffffec005c7947 */ /* 0x000fea000383ffff */
.L_x_85:
[----:B-1----:R1:W2:Y:S02]  /*d8e0*/  SYNCS.PHASECHK.TRANS64.TRYWAIT P0, [R4+URZ+0x30060], R5 ;  /* 0x03006005040075a7 */ /* 0x0022a4000800017f */
[----:B--2---:R-:W-:Y:S05]  /*d8f0*/  @!P0 NANOSLEEP.SYNCS 0x989680 ;  /* 0x009896800000895d */ /* 0x004fea0003900000 */
[----:B------:R-:W2:Y:S02]  /*d900*/  @!P0 SYNCS.PHASECHK.TRANS64 P0, [R4+URZ+0x30060], R5 ;  /* 0x03006005040085a7 */ /* 0x000ea4000800007f */
[----:B--2---:R-:W-:Y:S05]  /*d910*/  @!P0 BRA `(.L_x_85) ;  /* 0xfffffffc00f08947 */ /* 0x004fea000383ffff */
[----:B------:R-:W-:Y:S05]  /*d920*/  BRA `(.L_x_114) ;  /* 0xffffffec00f47947 */ /* 0x000fea000383ffff */
.L_x_90:
[----:B-1----:R1:W2:Y:S02]  /*d930*/  SYNCS.PHASECHK.TRANS64.TRYWAIT P0, [R3+URZ+0x30028], R4 ;  /* 0x03002804030075a7 */ /* 0x0022a4000800017f */
[----:B--2---:R-:W-:Y:S05]  /*d940*/  @!P0 NANOSLEEP.SYNCS 0x989680 ;  /* 0x009896800000895d */ /* 0x004fea0003900000 */
[----:B------:R-:W2:Y:S02]  /*d950*/  @!P0 SYNCS.PHASECHK.TRANS64 P0, [R3+URZ+0x30028], R4 ;  /* 0x03002804030085a7 */ /* 0x000ea4000800007f */
[----:B--2---:R-:W-:Y:S05]  /*d960*/  @!P0 BRA `(.L_x_90) ;  /* 0xfffffffc00f08947 */ /* 0x004fea000383ffff */
[----:B------:R-:W-:Y:S05]  /*d970*/  BRA `(.L_x_115) ;  /* 0xfffffff000987947 */ /* 0x000fea000383ffff */
.L_x_96:
[----:B-1----:R1:W2:Y:S02]  /*d980*/  SYNCS.PHASECHK.TRANS64.TRYWAIT P4, [R7+URZ+0x30028], R4 ;  /* 0x03002804070075a7 */ /* 0x0022a4000808017f */
[----:B--2---:R-:W-:Y:S05]  /*d990*/  @!P4 NANOSLEEP.SYNCS 0x989680 ;  /* 0x009896800000c95d */ /* 0x004fea0003900000 */
[----:B------:R-:W2:Y:S02]  /*d9a0*/  @!P4 SYNCS.PHASECHK.TRANS64 P4, [R7+URZ+0x30028], R4 ;  /* 0x030028040700c5a7 */ /* 0x000ea4000808007f */
[----:B--2---:R-:W-:Y:S05]  /*d9b0*/  @!P4 BRA `(.L_x_96) ;  /* 0xfffffffc00f0c947 */ /* 0x004fea000383ffff */
[----:B------:R-:W-:Y:S05]  /*d9c0*/  BRA `(.L_x_116) ;  /* 0xfffffff400647947 */ /* 0x000fea000383ffff */
.L_x_101:
[----:B-1----:R1:W2:Y:S02]  /*d9d0*/  SYNCS.PHASECHK.TRANS64.TRYWAIT P4, [R4+URZ+0x30028], R7 ;  /* 0x03002807040075a7 */ /* 0x0022a4000808017f */
[----:B--2---:R-:W-:Y:S05]  /*d9e0*/  @!P4 NANOSLEEP.SYNCS 0x989680 ;  /* 0x009896800000c95d */ /* 0x004fea0003900000 */
[----:B------:R-:W2:Y:S02]  /*d9f0*/  @!P4 SYNCS.PHASECHK.TRANS64 P4, [R4+URZ+0x30028], R7 ;  /* 0x030028070400c5a7 */ /* 0x000ea4000808007f */
[----:B--2---:R-:W-:Y:S05]  /*da00*/  @!P4 BRA `(.L_x_101) ;  /* 0xfffffffc00f0c947 */ /* 0x004fea000383ffff */
[----:B------:R-:W-:Y:S05]  /*da10*/  BRA `(.L_x_117) ;  /* 0xfffffff800087947 */ /* 0x000fea000383ffff */
        .weak           $__internal_0_$__cuda_sm20_rcp_rn_f32_slowpath
        .type           $__internal_0_$__cuda_sm20_rcp_rn_f32_slowpath,@function
        .size           $__internal_0_$__cuda_sm20_rcp_rn_f32_slowpath,(.L_x_123 - $__internal_0_$__cuda_sm20_rcp_rn_f32_slowpath)
$__internal_0_$__cuda_sm20_rcp_rn_f32_slowpath:
[----:B------:R-:W-:Y:S01]  /*da20*/  SHF.L.U32 R0, R2, 0x1, RZ ;  /* 0x0000000102007819 */ /* 0x000fe200000006ff */
[----:B------:R-:W-:Y:S03]  /*da30*/  BSSY B2, `(.L_x_118) ;  /* 0x0000030000027945 */ /* 0x000fe60003800000 */
[----:B------:R-:W-:-:S04]  /*da40*/  SHF.R.U32.HI R18, RZ, 0x18, R0 ;  /* 0x00000018ff127819 */ /* 0x000fc80000011600 */
[----:B------:R-:W-:-:S13]  /*da50*/  ISETP.NE.U32.AND P0, PT, R18, RZ, PT ;  /* 0x000000ff1200720c */ /* 0x000fda0003f05070 */
[----:B------:R-:W-:Y:S05]  /*da60*/  @P0 BRA `(.L_x_119) ;  /* 0x0000000000280947 */ /* 0x000fea0003800000 */
[----:B------:R-:W-:-:S04]  /*da70*/  SHF.L.U32 R0, R2, 0x1, RZ ;  /* 0x0000000102007819 */ /* 0x000fc800000006ff */
[----:B------:R-:W-:-:S13]  /*da80*/  ISETP.NE.AND P0, PT, R0, RZ, PT ;  /* 0x000000ff0000720c */ /* 0x000fda0003f05270 */
[----:B------:R-:W-:Y:S01]  /*da90*/  @P0 FFMA R10, R2, 1.84467440737095516160e+19, RZ ;  /* 0x5f800000020a0823 */ /* 0x000fe200000000ff */
[----:B------:R-:W-:Y:S08]  /*daa0*/  @!P0 MUFU.RCP R3, R2 ;  /* 0x0000000200038308 */ /* 0x000ff00000001000 */
[----:B------:R-:W1:Y:S02]  /*dab0*/  @P0 MUFU.RCP R13, R10 ;  /* 0x0000000a000d0308 */ /* 0x000e640000001000 */
[----:B-1----:R-:W-:-:S04]  /*dac0*/  @P0 FFMA R0, R10, R13, -1 ;  /* 0xbf8000000a000423 */ /* 0x002fc8000000000d */
[----:B------:R-:W-:-:S04]  /*dad0*/  @P0 FADD.FTZ R0, -R0, -RZ ;  /* 0x800000ff00000221 */ /* 0x000fc80000010100 */
[----:B------:R-:W-:-:S04]  /*dae0*/  @P0 FFMA R0, R13, R0, R13 ;  /* 0x000000000d000223 */ /* 0x000fc8000000000d */
[----:B------:R-:W-:Y:S01]  /*daf0*/  @P0 FFMA R3, R0, 1.84467440737095516160e+19, RZ ;  /* 0x5f80000000030823 */ /* 0x000fe200000000ff */
[----:B------:R-:W-:Y:S06]  /*db00*/  BRA `(.L_x_120) ;  /* 0x0000000000887947 */ /* 0x000fec0003800000 */
.L_x_119:
[----:B------:R-:W-:-:S05]  /*db10*/  VIADD R19, R18, 0xffffff03 ;  /* 0xffffff0312137836 */ /* 0x000fca0000000000 */
[----:B------:R-:W-:-:S13]  /*db20*/  ISETP.GT.U32.AND P0, PT, R19, 0x1, PT ;  /* 0x000000011300780c */ /* 0x000fda0003f04070 */
[----:B------:R-:W-:Y:S05]  /*db30*/  @P0 BRA `(.L_x_121) ;  /* 0x0000000000780947 */ /* 0x000fea0003800000 */
[----:B------:R-:W-:Y:S02]  /*db40*/  LOP3.LUT R0, R2, 0x7fffff, RZ, 0xc0, !PT ;  /* 0x007fffff02007812 */ /* 0x000fe400078ec0ff */
[----:B------:R-:W-:Y:S02]  /*db50*/  MOV R14, 0x3 ;  /* 0x00000003000e7802 */ /* 0x000fe40000000f00 */
[----:B------:R-:W-:Y:S02]  /*db60*/  LOP3.LUT R0, R0, 0x3f800000, RZ, 0xfc, !PT ;  /* 0x3f80000000007812 */ /* 0x000fe400078efcff */
[----:B------:R-:W-:Y:S02]  /*db70*/  SHF.L.U32 R14, R14, R19, RZ ;  /* 0x000000130e0e7219 */ /* 0x000fe400000006ff */
[----:B------:R-:W1:Y:S02]  /*db80*/  MUFU.RCP R3, R0 ;  /* 0x0000000000037308 */ /* 0x000e640000001000 */
[----:B-1----:R-:W-:-:S04]  /*db90*/  FFMA R10, R0, R3, -1 ;  /* 0xbf800000000a7423 */ /* 0x002fc80000000003 */
[----:B------:R-:W-:-:S04]  /*dba0*/  FADD.FTZ R10, -R10, -RZ ;  /* 0x800000ff0a0a7221 */ /* 0x000fc80000010100 */
[CCC-:B------:R-:W-:Y:S01]  /*dbb0*/  FFMA.RM R12, R3.reuse, R10.reuse, R3.reuse ;  /* 0x0000000a030c7223 */ /* 0x1c0fe20000004003 */
[----:B------:R-:W-:-:S04]  /*dbc0*/  FFMA.RP R13, R3, R10, R3 ;  /* 0x0000000a030d7223 */ /* 0x000fc80000008003 */
[C---:B------:R-:W-:Y:S02]  /*dbd0*/  LOP3.LUT R3, R12.reuse, 0x7fffff, RZ, 0xc0, !PT ;  /* 0x007fffff0c037812 */ /* 0x040fe400078ec0ff */
[----:B------:R-:W-:Y:S02]  /*dbe0*/  FSETP.NEU.FTZ.AND P0, PT, R12, R13, PT ;  /* 0x0000000d0c00720b */ /* 0x000fe40003f1d000 */
[----:B------:R-:W-:Y:S02]  /*dbf0*/  LOP3.LUT R3, R3, 0x800000, RZ, 0xfc, !PT ;  /* 0x0080000003037812 */ /* 0x000fe400078efcff */
[----:B------:R-:W-:Y:S02]  /*dc00*/  SEL R10, RZ, 0xffffffff, !P0 ;  /* 0xffffffffff0a7807 */ /* 0x000fe40004000000 */
[----:B------:R-:W-:Y:S02]  /*dc10*/  LOP3.LUT R14, R14, R3, RZ, 0xc0, !PT ;  /* 0x000000030e0e7212 */ /* 0x000fe400078ec0ff */
[----:B------:R-:W-:-:S02]  /*dc20*/  IADD3 R10, -R10, RZ, RZ ;  /* 0x000000ff0a0a7210 */ /* 0x000fc40007ffe1ff */
[-C--:B------:R-:W-:Y:S02]  /*dc30*/  SHF.R.U32.HI R14, RZ, R19.reuse, R14 ;  /* 0x00000013ff0e7219 */ /* 0x080fe4000001160e */
[----:B------:R-:W-:Y:S02]  /*dc40*/  LOP3.LUT P1, RZ, R10, R19, R3, 0xf8, !PT ;  /* 0x000000130aff7212 */ /* 0x000fe4000782f803 */
[C---:B------:R-:W-:Y:S02]  /*dc50*/  LOP3.LUT P0, RZ, R14.reuse, 0x1, RZ, 0xc0, !PT ;  /* 0x000000010eff7812 */ /* 0x040fe4000780c0ff */
[----:B------:R-:W-:-:S04]  /*dc60*/  LOP3.LUT P2, RZ, R14, 0x2, RZ, 0xc0, !PT ;  /* 0x000000020eff7812 */ /* 0x000fc8000784c0ff */
[----:B------:R-:W-:Y:S02]  /*dc70*/  PLOP3.LUT P0, PT, P0, P1, P2, 0xe0, 0x0 ;  /* 0x000000000000781c */ /* 0x000fe40000703c20 */
[----:B------:R-:W-:Y:S02]  /*dc80*/  LOP3.LUT P1, RZ, R2, 0x7fffff, RZ, 0xc0, !PT ;  /* 0x007fffff02ff7812 */ /* 0x000fe4000782c0ff */
[----:B------:R-:W-:-:S04]  /*dc90*/  SEL R0, RZ, 0x1, !P0 ;  /* 0x00000001ff007807 */ /* 0x000fc80004000000 */
[----:B------:R-:W-:-:S04]  /*dca0*/  IADD3 R0, -R0, RZ, RZ ;  /* 0x000000ff00007210 */ /* 0x000fc80007ffe1ff */
[----:B------:R-:W-:Y:S02]  /*dcb0*/  ISETP.GE.AND P0, PT, R0, RZ, PT ;  /* 0x000000ff0000720c */ /* 0x000fe40003f06270 */
[----:B------:R-:W-:-:S04]  /*dcc0*/  IADD3 R0, R18, -0xfc, RZ ;  /* 0xffffff0412007810 */ /* 0x000fc80007ffe0ff */
[----:B------:R-:W-:-:S07]  /*dcd0*/  SHF.R.U32.HI R3, RZ, R0, R3 ;  /* 0x00000000ff037219 */ /* 0x000fce0000011603 */
[----:B------:R-:W-:-:S05]  /*dce0*/  @!P0 VIADD R3, R3, 0x1 ;  /* 0x0000000103038836 */ /* 0x000fca0000000000 */
[----:B------:R-:W-:-:S04]  /*dcf0*/  @!P1 SHF.L.U32 R3, R3, 0x1, RZ ;  /* 0x0000000103039819 */ /* 0x000fc800000006ff */
[----:B------:R-:W-:Y:S01]  /*dd00*/  LOP3.LUT R3, R3, 0x80000000, R2, 0xf8, !PT ;  /* 0x8000000003037812 */ /* 0x000fe200078ef802 */
[----:B------:R-:W-:Y:S06]  /*dd10*/  BRA `(.L_x_120) ;  /* 0x0000000000047947 */ /* 0x000fec0003800000 */
.L_x_121:
[----:B------:R1:W2:Y:S02]  /*dd20*/  MUFU.RCP R3, R2 ;  /* 0x0000000200037308 */ /* 0x0002a40000001000 */
.L_x_120:
[----:B------:R-:W-:Y:S05]  /*dd30*/  BSYNC B2 ;  /* 0x0000000000027941 */ /* 0x000fea0003800000 */
.L_x_118:
[----:B--2---:R-:W-:Y:S02]  /*dd40*/  MOV R0, R3 ;  /* 0x0000000300007202 */ /* 0x004fe40000000f00 */
[----:B-1----:R-:W-:Y:S02]  /*dd50*/  MOV R2, R15 ;  /* 0x0000000f00027202 */ /* 0x002fe40000000f00 */
[----:B------:R-:W-:-:S04]  /*dd60*/  MOV R3, 0x0 ;  /* 0x0000000000037802 */ /* 0x000fc80000000f00 */
[----:B------:R-:W-:Y:S05]  /*dd70*/  RET.REL.NODEC R2 `(_ZN7cutlass13device_kernelINS_4fmha6kernel28FmhaKernelTmaWarpSpecializedINS1_10collective30FmhaMainloopTmaWarpSpecializedINS_6half_tEffN4cute5tupleIJNS7_1CILi128EEESA_SA_EEENS8_IJiNS9_ILi1EEENS8_IJiiEEEEEESE_SE_NS4_12CausalFusionEJEEENS4_15FmhaFwdEpilogueIS6_fNS8_IJNS9_ILi64EEESA_SA_EEEEENS2_23IndividualTileSchedulerEJEEEEEvNT_6ParamsE) ;  /* 0xffffff2002a07950 */ /* 0x000fea0003c3ffff */
.L_x_122:
[----:B------:R-:W-:-:S00]  /*dd80*/  BRA `(.L_x_122) ;  /* 0xfffffffc00fc7947 */ /* 0x000fc0000383ffff */
[----:B------:R-:W-:-:S00]  /*dd90*/  NOP ;  /* 0x0000000000007918 */ /* 0x000fc00000000000 */
        /* <DEDUP_REMOVED lines=14> */
.L_x_123:


//--------------------- .nv.global.init           --------------------------
	.section	.nv.global.init,"aw",@progbits
.nv.global.init:
	.type		$str$24,@object
	.size		$str$24,($str$25 - $str$24)
$str$24:
        /*0000*/ 	.byte	0x28, 0x61, 0x64, 0x64, 0x72, 0x65, 0x73, 0x73, 0x20, 0x26, 0x20, 0x6d, 0x61, 0x73, 0x6b, 0x29
        /*0010*/ 	.byte	0x20, 0x3d, 0x3d, 0x20, 0x30, 0x00
	.type		$str$25,@object
	.size		$str$25,(__unnamed_1 - $str$25)
$str$25:
        /*0016*/ 	.byte	0x2f, 0x74, 0x6d, 0x70, 0x2f, 0x63, 0x75, 0x74, 0x6c, 0x61, 0x73, 0x73, 0x5f, 0x73, 0x77, 0x65
        /*0026*/ 	.byte	0x65, 0x70, 0x5f, 0x73, 0x72, 0x63, 0x2f, 0x69, 0x6e, 0x63, 0x6c, 0x75, 0x64, 0x65, 0x2f, 0x63
        /*0036*/ 	.byte	0x75, 0x74, 0x65, 0x2f, 0x70, 0x6f, 0x69, 0x6e, 0x74, 0x65, 0x72, 0x5f, 0x66, 0x6c, 0x61, 0x67
        /*0046*/ 	.byte	0x67, 0x65, 0x64, 0x2e, 0x68, 0x70, 0x70, 0x00
	.type		__unnamed_1,@object
	.size		__unnamed_1,(__unnamed_2 - __unnamed_1)
__unnamed_1:
        /*004e*/ 	.byte	0x61, 0x75, 0x74, 0x6f, 0x20, 0x63, 0x75, 0x74, 0x65, 0x3a, 0x3a, 0x61, 0x73, 0x5f, 0x70, 0x6f
        /* <DEDUP_REMOVED lines=27> */
        /*020e*/ 	.byte	0x3e, 0x3e, 0x3e, 0x3e, 0x3e, 0x5d, 0x00
	.type		__unnamed_2,@object
	.size		__unnamed_2,(.L_1 - __unnamed_2)
__unnamed_2:
        /* <DEDUP_REMOVED lines=29> */
.L_1:


//--------------------- .nv.shared._ZN7cutlass13device_kernelINS_4fmha6kernel28FmhaKernelTmaWarpSpecializedINS1_10collective30FmhaMainloopTmaWarpSpecializedINS_6half_tEffN4cute5tupleIJNS7_1CILi128EEESA_SA_EEENS8_IJiNS9_ILi1EEENS8_IJiiEEEEEESE_SE_NS4_12CausalFusionEJEEENS4_15FmhaFwdEpilogueIS6_fNS8_IJNS9_ILi64EEESA_SA_EEEEENS2_23IndividualTileSchedulerEJEEEEEvNT_6ParamsE --------------------------
	.section	.nv.shared._ZN7cutlass13device_kernelINS_4fmha6kernel28FmhaKernelTmaWarpSpecializedINS1_10collective30FmhaMainloopTmaWarpSpecializedINS_6half_tEffN4cute5tupleIJNS7_1CILi128EEESA_SA_EEENS8_IJiNS9_ILi1EEENS8_IJiiEEEEEESE_SE_NS4_12CausalFusionEJEEENS4_15FmhaFwdEpilogueIS6_fNS8_IJNS9_ILi64EEESA_SA_EEEEENS2_23IndividualTileSchedulerEJEEEEEvNT_6ParamsE,"aw",@nobits
	.sectionflags	@""
	.align	16
	.zero		1024


//--------------------- .nv.shared.reserved.0     --------------------------
	.section	.nv.shared.reserved.0,"aw",@nobits
	.weak		__nv_reservedSMEM_offset_0_alias
	.size		__nv_reservedSMEM_offset_0_alias, 0, 0
	.other		__nv_reservedSMEM_offset_0_alias,@"STO_CUDA_RESERVED_SHARED STV_DEFAULT"
__nv_reservedSMEM_offset_0_alias:
	.zero		0


//--------------------- .nv.global                --------------------------
	.section	.nv.global,"aw",@nobits
.nv.global:
	.type		_ZN39_INTERNAL_6a5c95ba_4_k_cu_dced93cb_28254cute1_E,@object
	.size		_ZN39_INTERNAL_6a5c95ba_4_k_cu_dced93cb_28254cute1_E,(_ZN39_INTERNAL_6a5c95ba_4_k_cu_dced93cb_28254cuda3std3__45__cpo6cbeginE - _ZN39_INTERNAL_6a5c95ba_4_k_cu_dced93cb_28254cute1_E)
_ZN39_INTERNAL_6a5c95ba_4_k_cu_dced93cb_28254cute1_E:
	.zero		1
	.type		_ZN39_INTERNAL_6a5c95ba_4_k_cu_dced93cb_28254cuda3std3__45__cpo6cbeginE,@object
	.size		_ZN39_INTERNAL_6a5c95ba_4_k_cu_dced93cb_28254cuda3std3__45__cpo6cbeginE,(_ZN39_INTERNAL_6a5c95ba_4_k_cu_dced93cb_28254cuda3std3__48in_placeE - _ZN39_INTERNAL_6a5c95ba_4_k_cu_dced93cb_28254cuda3std3__45__cpo6cbeginE)
_ZN39_INTERNAL_6a5c95ba_4_k_cu_dced93cb_28254cuda3std3__45__cpo6cbeginE:
	.zero		1
	.type		_ZN39_INTERNAL_6a5c95ba_4_k_cu_dced93cb_28254cuda3std3__48in_placeE,@object
	.size		_ZN39_INTERNAL_6a5c95ba_4_k_cu_dced93cb_28254cuda3std3__48in_placeE,(_ZN39_INTERNAL_6a5c95ba_4_k_cu_dced93cb_28254cuda3std6ranges3__45__cpo9iter_moveE - _ZN39_INTERNAL_6a5c95ba_4_k_cu_dced93cb_28254cuda3std3__48in_placeE)
_ZN39_INTERNAL_6a5c95ba_4_k_cu_dced93cb_28254cuda3std3__48in_placeE:
	.zero		1
	.type		_ZN39_INTERNAL_6a5c95ba_4_k_cu_dced93cb_28254cuda3std6ranges3__45__cpo9iter_moveE,@object
	.size		_ZN39_INTERNAL_6a5c95ba_4_k_cu_dced93cb_28254cuda3std6ranges3__45__cpo9iter_moveE,(_ZN39_INTERNAL_6a5c95ba_4_k_cu_dced93cb_28254cuda3std3__45__cpo5beginE - _ZN39_INTERNAL_6a5c95ba_4_k_cu_dced93cb_28254cuda3std6ranges3__45__cpo9iter_moveE)
_ZN39_INTERNAL_6a5c95ba_4_k_cu_dced93cb_28254cuda3std6ranges3__45__cpo9iter_moveE:
	.zero		1
	.type		_ZN39_INTERNAL_6a5c95ba_4_k_cu_dced93cb_28254cuda3std3__45__cpo5beginE,@object
	.size		_ZN39_INTERNAL_6a5c95ba_4_k_cu_dced93cb_28254cuda3std3__45__cpo5beginE,(_ZN39_INTERNAL_6a5c95ba_4_k_cu_dced93cb_28254cuda3std3__441_GLOBAL__N__6a5c95ba_4_k_cu_dced93cb_28256ignoreE - _ZN39_INTERNAL_6a5c95ba_4_k_cu_dced93cb_28254cuda3std3__45__cpo5beginE)
_ZN39_INTERNAL_6a5c95ba_4_k_cu_dced93cb_28254cuda3std3__45__cpo5beginE:
	.zero		1
	.type		_ZN39_INTERNAL_6a5c95ba_4_k_cu_dced93cb_28254cuda3std3__441_GLOBAL__N__6a5c95ba_4_k_cu_dced93cb_28256ignoreE,@object
	.size		_ZN39_INTERNAL_6a5c95ba_4_k_cu_dced93cb_28254cuda3std3__441_GLOBAL__N__6a5c95ba_4_k_cu_dced93cb_28256ignoreE,(_ZN39_INTERNAL_6a5c95ba_4_k_cu_dced93cb_28254cute7productE - _ZN39_INTERNAL_6a5c95ba_4_k_cu_dced93cb_28254cuda3std3__441_GLOBAL__N__6a5c95ba_4_k_cu_dced93cb_28256ignoreE)
_ZN39_INTERNAL_6a5c95ba_4_k_cu_dced93cb_28254cuda3std3__441_GLOBAL__N__6a5c95ba_4_k_cu_dced93cb_28256ignoreE:
	.zero		1
	.type		_ZN39_INTERNAL_6a5c95ba_4_k_cu_dced93cb_28254cute7productE,@object
	.size		_ZN39_INTERNAL_6a5c95ba_4_k_cu_dced93cb_28254cute7productE,(_ZN39_INTERNAL_6a5c95ba_4_k_cu_dced93cb_28254cuda3std3__45__cpo3endE - _ZN39_INTERNAL_6a5c95ba_4_k_cu_dced93cb_28254cute7productE)
_ZN39_INTERNAL_6a5c95ba_4_k_cu_dced93cb_28254cute7productE:
	.zero		1
	.type		_ZN39_INTERNAL_6a5c95ba_4_k_cu_dced93cb_28254cuda3std3__45__cpo3endE,@object
	.size		_ZN39_INTERNAL_6a5c95ba_4_k_cu_dced93cb_28254cuda3std3__45__cpo3endE,(_ZN39_INTERNAL_6a5c95ba_4_k_cu_dced93cb_28254cuda3std3__419piecewise_constructE - _ZN39_INTERNAL_6a5c95ba_4_k_cu_dced93cb_28254cuda3std3__45__cpo3endE)
_ZN39_INTERNAL_6a5c95ba_4_k_cu_dced93cb_28254cuda3std3__45__cpo3endE:
	.zero		1
	.type		_ZN39_INTERNAL_6a5c95ba_4_k_cu_dced93cb_28254cuda3std3__419piecewise_constructE,@object
	.size		_ZN39_INTERNAL_6a5c95ba_4_k_cu_dced93cb_28254cuda3std3__419piecewise_constructE,(_ZN39_INTERNAL_6a5c95ba_4_k_cu_dced93cb_28254cuda3std3__45__cpo4cendE - _ZN39_INTERNAL_6a5c95ba_4_k_cu_dced93cb_28254cuda3std3__419piecewise_constructE)
_ZN39_INTERNAL_6a5c95ba_4_k_cu_dced93cb_28254cuda3std3__419piecewise_constructE:
	.zero		1
	.type		_ZN39_INTERNAL_6a5c95ba_4_k_cu_dced93cb_28254cuda3std3__45__cpo4cendE,@object
	.size		_ZN39_INTERNAL_6a5c95ba_4_k_cu_dced93cb_28254cuda3std3__45__cpo4cendE,(_ZN39_INTERNAL_6a5c95ba_4_k_cu_dced93cb_28254cuda3std6ranges3__45__cpo4swapE - _ZN39_INTERNAL_6a5c95ba_4_k_cu_dced93cb_28254cuda3std3__45__cpo4cendE)
_ZN39_INTERNAL_6a5c95ba_4_k_cu_dced93cb_28254cuda3std3__45__cpo4cendE:
	.zero		1
	.type		_ZN39_INTERNAL_6a5c95ba_4_k_cu_dced93cb_28254cuda3std6ranges3__45__cpo4swapE,@object
	.size		_ZN39_INTERNAL_6a5c95ba_4_k_cu_dced93cb_28254cuda3std6ranges3__45__cpo4swapE,(.L_9 - _ZN39_INTERNAL_6a5c95ba_4_k_cu_dced93cb_28254cuda3std6ranges3__45__cpo4swapE)
_ZN39_INTERNAL_6a5c95ba_4_k_cu_dced93cb_28254cuda3std6ranges3__45__cpo4swapE:
	.zero		1
.L_9:


//--------------------- .nv.constant0._ZN7cutlass13device_kernelINS_4fmha6kernel28FmhaKernelTmaWarpSpecializedINS1_10collective30FmhaMainloopTmaWarpSpecializedINS_6half_tEffN4cute5tupleIJNS7_1CILi128EEESA_SA_EEENS8_IJiNS9_ILi1EEENS8_IJiiEEEEEESE_SE_NS4_12CausalFusionEJEEENS4_15FmhaFwdEpilogueIS6_fNS8_IJNS9_ILi64EEESA_SA_EEEEENS2_23IndividualTileSchedulerEJEEEEEvNT_6ParamsE --------------------------
	.section	.nv.constant0._ZN7cutlass13device_kernelINS_4fmha6kernel28FmhaKernelTmaWarpSpecializedINS1_10collective30FmhaMainloopTmaWarpSpecializedINS_6half_tEffN4cute5tupleIJNS7_1CILi128EEESA_SA_EEENS8_IJiNS9_ILi1EEENS8_IJiiEEEEEESE_SE_NS4_12CausalFusionEJEEENS4_15FmhaFwdEpilogueIS6_fNS8_IJNS9_ILi64EEESA_SA_EEEEENS2_23IndividualTileSchedulerEJEEEEEvNT_6ParamsE,"a",@progbits
	.sectionflags	@""
	.align	4
.nv.constant0._ZN7cutlass13device_kernelINS_4fmha6kernel28FmhaKernelTmaWarpSpecializedINS1_10collective30FmhaMainloopTmaWarpSpecializedINS_6half_tEffN4cute5tupleIJNS7_1CILi128EEESA_SA_EEENS8_IJiNS9_ILi1EEENS8_IJiiEEEEEESE_SE_NS4_12CausalFusionEJEEENS4_15FmhaFwdEpilogueIS6_fNS8_IJNS9_ILi64EEESA_SA_EEEEENS2_23IndividualTileSchedulerEJEEEEEvNT_6ParamsE:
	.zero		2688


//--------------------- SYMBOLS --------------------------

	.type		.nv.reservedSmem.offset0,@object
	.size		.nv.reservedSmem.offset0,0x4
	.type		__assertfail,@function
